//
// Generated by NVIDIA NVVM Compiler
//
// Compiler Build ID: CL-36424714
// Cuda compilation tools, release 13.0, V13.0.88
// Based on NVVM 20.0.0
//

.version 9.0
.target sm_100
.address_size 64

	// .globl	_Z10knn_kernelPK6float2iS1_iiP4Pair
// _ZZ10knn_kernelPK6float2iS1_iiP4PairE7s_batch has been demoted
.extern .shared .align 16 .b8 dynShMem[];

.visible .entry _Z10knn_kernelPK6float2iS1_iiP4Pair(
	.param .u64 .ptr .align 1 _Z10knn_kernelPK6float2iS1_iiP4Pair_param_0,
	.param .u32 _Z10knn_kernelPK6float2iS1_iiP4Pair_param_1,
	.param .u64 .ptr .align 1 _Z10knn_kernelPK6float2iS1_iiP4Pair_param_2,
	.param .u32 _Z10knn_kernelPK6float2iS1_iiP4Pair_param_3,
	.param .u32 _Z10knn_kernelPK6float2iS1_iiP4Pair_param_4,
	.param .u64 .ptr .align 1 _Z10knn_kernelPK6float2iS1_iiP4Pair_param_5
)
{
	.local .align 16 .b8 	__local_depot0[256];
	.reg .b64 	%SP;
	.reg .b64 	%SPL;
	.reg .pred 	%p<156>;
	.reg .b32 	%r<591>;
	.reg .b32 	%f<171>;
	.reg .b64 	%rd<105>;
	// demoted variable
	.shared .align 8 .b8 _ZZ10knn_kernelPK6float2iS1_iiP4PairE7s_batch[8192];
	mov.u64 	%SPL, __local_depot0;
	ld.param.u64 	%rd9, [_Z10knn_kernelPK6float2iS1_iiP4Pair_param_0];
	ld.param.u32 	%r185, [_Z10knn_kernelPK6float2iS1_iiP4Pair_param_1];
	ld.param.u32 	%r183, [_Z10knn_kernelPK6float2iS1_iiP4Pair_param_3];
	ld.param.u32 	%r184, [_Z10knn_kernelPK6float2iS1_iiP4Pair_param_4];
	ld.param.u64 	%rd11, [_Z10knn_kernelPK6float2iS1_iiP4Pair_param_5];
	cvta.to.global.u64 	%rd1, %rd11;
	add.u64 	%rd2, %SPL, 0;
	add.u64 	%rd3, %SPL, 128;
	mov.u32 	%r1, %tid.x;
	and.b32  	%r2, %r1, 31;
	shr.u32 	%r3, %r1, 5;
	mov.u32 	%r4, %ntid.x;
	shr.u32 	%r5, %r4, 5;
	mov.u32 	%r186, %ctaid.x;
	mad.lo.s32 	%r6, %r5, %r186, %r3;
	setp.ge.s32 	%p2, %r6, %r185;
	@%p2 bra 	$L__BB0_123;
	cvta.to.global.u64 	%rd14, %rd9;
	mul.wide.s32 	%rd15, %r6, 8;
	add.s64 	%rd16, %rd14, %rd15;
	ld.global.v2.f32 	{%f1, %f2}, [%rd16];
	shr.s32 	%r187, %r184, 31;
	shr.u32 	%r188, %r187, 27;
	add.s32 	%r189, %r184, %r188;
	shr.s32 	%r7, %r189, 5;
	setp.lt.s32 	%p3, %r184, 32;
	@%p3 bra 	$L__BB0_14;
	add.s32 	%r191, %r7, -1;
	and.b32  	%r8, %r7, 15;
	setp.lt.u32 	%p4, %r191, 15;
	mov.b32 	%r553, 0;
	@%p4 bra 	$L__BB0_5;
	and.b32  	%r553, %r7, 67108848;
	mov.b32 	%r551, 0;
$L__BB0_4:
	.pragma "nounroll";
	mul.wide.u32 	%rd17, %r551, 4;
	add.s64 	%rd18, %rd2, %rd17;
	add.s64 	%rd19, %rd3, %rd17;
	mov.f32 	%f65, 0f7F7FFFFF;
	st.local.v4.f32 	[%rd18], {%f65, %f65, %f65, %f65};
	mov.b32 	%r193, -1;
	st.local.v4.u32 	[%rd19], {%r193, %r193, %r193, %r193};
	st.local.v4.f32 	[%rd18+16], {%f65, %f65, %f65, %f65};
	st.local.v4.u32 	[%rd19+16], {%r193, %r193, %r193, %r193};
	st.local.v4.f32 	[%rd18+32], {%f65, %f65, %f65, %f65};
	st.local.v4.u32 	[%rd19+32], {%r193, %r193, %r193, %r193};
	st.local.v4.f32 	[%rd18+48], {%f65, %f65, %f65, %f65};
	st.local.v4.u32 	[%rd19+48], {%r193, %r193, %r193, %r193};
	add.s32 	%r551, %r551, 16;
	setp.ne.s32 	%p5, %r551, %r553;
	@%p5 bra 	$L__BB0_4;
$L__BB0_5:
	setp.eq.s32 	%p6, %r8, 0;
	@%p6 bra 	$L__BB0_14;
	and.b32  	%r13, %r7, 7;
	setp.lt.u32 	%p7, %r8, 8;
	@%p7 bra 	$L__BB0_8;
	mul.wide.u32 	%rd20, %r553, 4;
	add.s64 	%rd21, %rd2, %rd20;
	mov.b32 	%r194, 2139095039;
	st.local.u32 	[%rd21], %r194;
	add.s64 	%rd22, %rd3, %rd20;
	mov.b32 	%r195, -1;
	st.local.u32 	[%rd22], %r195;
	st.local.u32 	[%rd21+4], %r194;
	st.local.u32 	[%rd22+4], %r195;
	st.local.u32 	[%rd21+8], %r194;
	st.local.u32 	[%rd22+8], %r195;
	st.local.u32 	[%rd21+12], %r194;
	st.local.u32 	[%rd22+12], %r195;
	st.local.u32 	[%rd21+16], %r194;
	st.local.u32 	[%rd22+16], %r195;
	st.local.u32 	[%rd21+20], %r194;
	st.local.u32 	[%rd22+20], %r195;
	st.local.u32 	[%rd21+24], %r194;
	st.local.u32 	[%rd22+24], %r195;
	st.local.u32 	[%rd21+28], %r194;
	st.local.u32 	[%rd22+28], %r195;
	add.s32 	%r553, %r553, 8;
$L__BB0_8:
	setp.eq.s32 	%p8, %r13, 0;
	@%p8 bra 	$L__BB0_14;
	and.b32  	%r16, %r7, 3;
	setp.lt.u32 	%p9, %r13, 4;
	@%p9 bra 	$L__BB0_11;
	mul.wide.u32 	%rd23, %r553, 4;
	add.s64 	%rd24, %rd2, %rd23;
	mov.b32 	%r196, 2139095039;
	st.local.u32 	[%rd24], %r196;
	add.s64 	%rd25, %rd3, %rd23;
	mov.b32 	%r197, -1;
	st.local.u32 	[%rd25], %r197;
	st.local.u32 	[%rd24+4], %r196;
	st.local.u32 	[%rd25+4], %r197;
	st.local.u32 	[%rd24+8], %r196;
	st.local.u32 	[%rd25+8], %r197;
	st.local.u32 	[%rd24+12], %r196;
	st.local.u32 	[%rd25+12], %r197;
	add.s32 	%r553, %r553, 4;
$L__BB0_11:
	setp.eq.s32 	%p10, %r16, 0;
	@%p10 bra 	$L__BB0_14;
	mov.b32 	%r556, 0;
$L__BB0_13:
	.pragma "nounroll";
	mul.wide.u32 	%rd26, %r553, 4;
	add.s64 	%rd27, %rd2, %rd26;
	mov.b32 	%r199, 2139095039;
	st.local.u32 	[%rd27], %r199;
	add.s64 	%rd28, %rd3, %rd26;
	mov.b32 	%r200, -1;
	st.local.u32 	[%rd28], %r200;
	add.s32 	%r553, %r553, 1;
	add.s32 	%r556, %r556, 1;
	setp.ne.s32 	%p11, %r556, %r16;
	@%p11 bra 	$L__BB0_13;
$L__BB0_14:
	mul.lo.s32 	%r201, %r5, %r184;
	shl.b32 	%r23, %r201, 2;
	setp.lt.s32 	%p12, %r183, 1;
	@%p12 bra 	$L__BB0_65;
	add.s32 	%r24, %r7, -1;
	mul.wide.s32 	%rd29, %r7, 4;
	add.s64 	%rd4, %rd2, %rd29;
	mul.lo.s32 	%r203, %r184, %r3;
	shl.b32 	%r204, %r203, 2;
	mov.u32 	%r205, dynShMem;
	add.s32 	%r25, %r205, %r204;
	mul.lo.s32 	%r26, %r7, %r2;
	setp.ne.s32 	%p13, %r2, 0;
	setp.lt.s32 	%p14, %r184, 2;
	or.pred  	%p1, %p13, %p14;
	and.b32  	%r27, %r7, 7;
	add.s32 	%r28, %r184, -1;
	add.s64 	%rd5, %rd3, %rd29;
	and.b32  	%r29, %r184, 3;
	and.b32  	%r30, %r184, 2147483644;
	and.b32  	%r31, %r7, 67108856;
	mov.b32 	%r557, 0;
$L__BB0_16:
	add.s32 	%r33, %r557, 1024;
	setp.gt.s32 	%p15, %r33, %r183;
	sub.s32 	%r206, %r183, %r557;
	selp.b32 	%r34, %r206, 1024, %p15;
	setp.ge.s32 	%p16, %r1, %r34;
	@%p16 bra 	$L__BB0_19;
	mov.u32 	%r558, %r1;
$L__BB0_18:
	ld.param.u64 	%rd104, [_Z10knn_kernelPK6float2iS1_iiP4Pair_param_2];
	shl.b32 	%r207, %r558, 3;
	mov.u32 	%r208, _ZZ10knn_kernelPK6float2iS1_iiP4PairE7s_batch;
	add.s32 	%r209, %r208, %r207;
	add.s32 	%r210, %r558, %r557;
	cvta.to.global.u64 	%rd30, %rd104;
	mul.wide.s32 	%rd31, %r210, 8;
	add.s64 	%rd32, %rd30, %rd31;
	ld.global.v2.f32 	{%f66, %f67}, [%rd32];
	st.shared.v2.f32 	[%r209], {%f66, %f67};
	add.s32 	%r558, %r558, %r4;
	setp.lt.s32 	%p17, %r558, %r34;
	@%p17 bra 	$L__BB0_18;
$L__BB0_19:
	bar.sync 	0;
	setp.lt.s32 	%p18, %r34, 1;
	@%p18 bra 	$L__BB0_64;
	mov.b32 	%r559, 0;
$L__BB0_21:
	mov.u32 	%r37, %r559;
	add.s32 	%r559, %r37, 128;
	min.s32 	%r39, %r559, %r34;
	add.s32 	%r560, %r37, %r2;
	setp.le.s32 	%p19, %r34, %r560;
	@%p19 bra 	$L__BB0_33;
	setp.lt.s32 	%p20, %r184, 64;
	@%p20 bra 	$L__BB0_23;
	bra.uni 	$L__BB0_27;
$L__BB0_23:
	ld.local.f32 	%f170, [%rd4+-4];
$L__BB0_24:
	shl.b32 	%r212, %r560, 3;
	mov.u32 	%r213, _ZZ10knn_kernelPK6float2iS1_iiP4PairE7s_batch;
	add.s32 	%r214, %r213, %r212;
	ld.shared.v2.f32 	{%f68, %f69}, [%r214];
	sub.f32 	%f70, %f1, %f68;
	sub.f32 	%f71, %f2, %f69;
	mul.f32 	%f72, %f71, %f71;
	fma.rn.f32 	%f7, %f70, %f70, %f72;
	setp.geu.f32 	%p21, %f7, %f170;
	@%p21 bra 	$L__BB0_26;
	st.local.f32 	[%rd4+-4], %f7;
	add.s32 	%r215, %r560, %r557;
	st.local.u32 	[%rd5+-4], %r215;
	mov.f32 	%f170, %f7;
$L__BB0_26:
	add.s32 	%r560, %r560, 32;
	setp.lt.s32 	%p22, %r560, %r39;
	@%p22 bra 	$L__BB0_24;
	bra.uni 	$L__BB0_33;
$L__BB0_27:
	shl.b32 	%r216, %r560, 3;
	mov.u32 	%r217, _ZZ10knn_kernelPK6float2iS1_iiP4PairE7s_batch;
	add.s32 	%r218, %r217, %r216;
	ld.shared.v2.f32 	{%f73, %f74}, [%r218];
	sub.f32 	%f75, %f1, %f73;
	sub.f32 	%f76, %f2, %f74;
	mul.f32 	%f77, %f76, %f76;
	fma.rn.f32 	%f4, %f75, %f75, %f77;
	ld.local.f32 	%f78, [%rd4+-4];
	setp.geu.f32 	%p23, %f4, %f78;
	@%p23 bra 	$L__BB0_32;
	mov.u32 	%r561, %r24;
	mov.u32 	%r562, %r7;
$L__BB0_29:
	mov.u32 	%r563, %r561;
	add.s32 	%r44, %r562, -2;
	mul.wide.u32 	%rd33, %r44, 4;
	add.s64 	%rd34, %rd2, %rd33;
	ld.local.f32 	%f5, [%rd34];
	setp.geu.f32 	%p24, %f4, %f5;
	@%p24 bra 	$L__BB0_31;
	mul.wide.u32 	%rd35, %r563, 4;
	add.s64 	%rd36, %rd2, %rd35;
	st.local.f32 	[%rd36], %f5;
	mul.wide.u32 	%rd37, %r44, 4;
	add.s64 	%rd38, %rd3, %rd37;
	ld.local.u32 	%r219, [%rd38];
	add.s64 	%rd39, %rd3, %rd35;
	st.local.u32 	[%rd39], %r219;
	add.s32 	%r561, %r563, -1;
	setp.gt.s32 	%p25, %r563, 1;
	mov.u32 	%r562, %r563;
	mov.u32 	%r563, %r561;
	@%p25 bra 	$L__BB0_29;
$L__BB0_31:
	mul.wide.s32 	%rd40, %r563, 4;
	add.s64 	%rd41, %rd2, %rd40;
	st.local.f32 	[%rd41], %f4;
	add.s64 	%rd42, %rd3, %rd40;
	add.s32 	%r220, %r560, %r557;
	st.local.u32 	[%rd42], %r220;
$L__BB0_32:
	add.s32 	%r560, %r560, 32;
	setp.lt.s32 	%p26, %r560, %r39;
	@%p26 bra 	$L__BB0_27;
$L__BB0_33:
	setp.lt.s32 	%p27, %r184, 32;
	@%p27 bra 	$L__BB0_47;
	setp.lt.u32 	%p28, %r24, 15;
	mov.b32 	%r567, 0;
	@%p28 bra 	$L__BB0_37;
	mov.b32 	%r565, 0;
$L__BB0_36:
	.pragma "nounroll";
	mul.wide.u32 	%rd43, %r565, 4;
	add.s64 	%rd44, %rd2, %rd43;
	ld.local.v4.f32 	{%f79, %f80, %f81, %f82}, [%rd44];
	add.s32 	%r223, %r565, %r26;
	shl.b32 	%r224, %r223, 2;
	add.s32 	%r225, %r25, %r224;
	st.shared.f32 	[%r225], %f79;
	add.s64 	%rd45, %rd3, %rd43;
	ld.local.v4.u32 	{%r226, %r227, %r228, %r229}, [%rd45];
	add.s32 	%r230, %r225, %r23;
	st.shared.u32 	[%r230], %r226;
	st.shared.f32 	[%r225+4], %f80;
	st.shared.u32 	[%r230+4], %r227;
	st.shared.f32 	[%r225+8], %f81;
	st.shared.u32 	[%r230+8], %r228;
	st.shared.f32 	[%r225+12], %f82;
	st.shared.u32 	[%r230+12], %r229;
	ld.local.v4.f32 	{%f83, %f84, %f85, %f86}, [%rd44+16];
	st.shared.f32 	[%r225+16], %f83;
	ld.local.v4.u32 	{%r231, %r232, %r233, %r234}, [%rd45+16];
	st.shared.u32 	[%r230+16], %r231;
	st.shared.f32 	[%r225+20], %f84;
	st.shared.u32 	[%r230+20], %r232;
	st.shared.f32 	[%r225+24], %f85;
	st.shared.u32 	[%r230+24], %r233;
	st.shared.f32 	[%r225+28], %f86;
	st.shared.u32 	[%r230+28], %r234;
	ld.local.v4.f32 	{%f87, %f88, %f89, %f90}, [%rd44+32];
	st.shared.f32 	[%r225+32], %f87;
	ld.local.v4.u32 	{%r235, %r236, %r237, %r238}, [%rd45+32];
	st.shared.u32 	[%r230+32], %r235;
	st.shared.f32 	[%r225+36], %f88;
	st.shared.u32 	[%r230+36], %r236;
	st.shared.f32 	[%r225+40], %f89;
	st.shared.u32 	[%r230+40], %r237;
	st.shared.f32 	[%r225+44], %f90;
	st.shared.u32 	[%r230+44], %r238;
	ld.local.v4.f32 	{%f91, %f92, %f93, %f94}, [%rd44+48];
	st.shared.f32 	[%r225+48], %f91;
	ld.local.v4.u32 	{%r239, %r240, %r241, %r242}, [%rd45+48];
	st.shared.u32 	[%r230+48], %r239;
	st.shared.f32 	[%r225+52], %f92;
	st.shared.u32 	[%r230+52], %r240;
	st.shared.f32 	[%r225+56], %f93;
	st.shared.u32 	[%r230+56], %r241;
	st.shared.f32 	[%r225+60], %f94;
	st.shared.u32 	[%r230+60], %r242;
	add.s32 	%r565, %r565, 16;
	and.b32  	%r567, %r7, 67108848;
	setp.ne.s32 	%p29, %r565, %r567;
	@%p29 bra 	$L__BB0_36;
$L__BB0_37:
	and.b32  	%r54, %r7, 15;
	setp.eq.s32 	%p30, %r54, 0;
	@%p30 bra 	$L__BB0_47;
	add.s32 	%r243, %r54, -1;
	setp.lt.u32 	%p31, %r243, 7;
	@%p31 bra 	$L__BB0_40;
	mul.wide.u32 	%rd46, %r567, 4;
	add.s64 	%rd47, %rd2, %rd46;
	ld.local.f32 	%f95, [%rd47];
	add.s32 	%r244, %r567, %r26;
	shl.b32 	%r245, %r244, 2;
	add.s32 	%r246, %r25, %r245;
	st.shared.f32 	[%r246], %f95;
	add.s64 	%rd48, %rd3, %rd46;
	ld.local.u32 	%r247, [%rd48];
	add.s32 	%r248, %r246, %r23;
	st.shared.u32 	[%r248], %r247;
	ld.local.f32 	%f96, [%rd47+4];
	st.shared.f32 	[%r246+4], %f96;
	ld.local.u32 	%r249, [%rd48+4];
	st.shared.u32 	[%r248+4], %r249;
	ld.local.f32 	%f97, [%rd47+8];
	st.shared.f32 	[%r246+8], %f97;
	ld.local.u32 	%r250, [%rd48+8];
	st.shared.u32 	[%r248+8], %r250;
	ld.local.f32 	%f98, [%rd47+12];
	st.shared.f32 	[%r246+12], %f98;
	ld.local.u32 	%r251, [%rd48+12];
	st.shared.u32 	[%r248+12], %r251;
	ld.local.f32 	%f99, [%rd47+16];
	st.shared.f32 	[%r246+16], %f99;
	ld.local.u32 	%r252, [%rd48+16];
	st.shared.u32 	[%r248+16], %r252;
	ld.local.f32 	%f100, [%rd47+20];
	st.shared.f32 	[%r246+20], %f100;
	ld.local.u32 	%r253, [%rd48+20];
	st.shared.u32 	[%r248+20], %r253;
	ld.local.f32 	%f101, [%rd47+24];
	st.shared.f32 	[%r246+24], %f101;
	ld.local.u32 	%r254, [%rd48+24];
	st.shared.u32 	[%r248+24], %r254;
	ld.local.f32 	%f102, [%rd47+28];
	st.shared.f32 	[%r246+28], %f102;
	ld.local.u32 	%r255, [%rd48+28];
	st.shared.u32 	[%r248+28], %r255;
	add.s32 	%r567, %r567, 8;
$L__BB0_40:
	setp.eq.s32 	%p32, %r27, 0;
	@%p32 bra 	$L__BB0_47;
	add.s32 	%r256, %r27, -1;
	setp.lt.u32 	%p33, %r256, 3;
	@%p33 bra 	$L__BB0_43;
	mul.wide.u32 	%rd49, %r567, 4;
	add.s64 	%rd50, %rd2, %rd49;
	ld.local.f32 	%f103, [%rd50];
	add.s32 	%r257, %r567, %r26;
	shl.b32 	%r258, %r257, 2;
	add.s32 	%r259, %r25, %r258;
	st.shared.f32 	[%r259], %f103;
	add.s64 	%rd51, %rd3, %rd49;
	ld.local.u32 	%r260, [%rd51];
	add.s32 	%r261, %r259, %r23;
	st.shared.u32 	[%r261], %r260;
	ld.local.f32 	%f104, [%rd50+4];
	st.shared.f32 	[%r259+4], %f104;
	ld.local.u32 	%r262, [%rd51+4];
	st.shared.u32 	[%r261+4], %r262;
	ld.local.f32 	%f105, [%rd50+8];
	st.shared.f32 	[%r259+8], %f105;
	ld.local.u32 	%r263, [%rd51+8];
	st.shared.u32 	[%r261+8], %r263;
	ld.local.f32 	%f106, [%rd50+12];
	st.shared.f32 	[%r259+12], %f106;
	ld.local.u32 	%r264, [%rd51+12];
	st.shared.u32 	[%r261+12], %r264;
	add.s32 	%r567, %r567, 4;
$L__BB0_43:
	and.b32  	%r59, %r7, 3;
	setp.eq.s32 	%p34, %r59, 0;
	@%p34 bra 	$L__BB0_47;
	setp.eq.s32 	%p35, %r59, 1;
	mul.wide.u32 	%rd52, %r567, 4;
	add.s64 	%rd6, %rd2, %rd52;
	ld.local.f32 	%f107, [%rd6];
	add.s32 	%r265, %r567, %r26;
	shl.b32 	%r266, %r265, 2;
	add.s32 	%r60, %r25, %r266;
	st.shared.f32 	[%r60], %f107;
	add.s64 	%rd7, %rd3, %rd52;
	ld.local.u32 	%r267, [%rd7];
	add.s32 	%r61, %r60, %r23;
	st.shared.u32 	[%r61], %r267;
	@%p35 bra 	$L__BB0_47;
	and.b32  	%r268, %r7, 3;
	setp.eq.s32 	%p36, %r268, 2;
	ld.local.f32 	%f108, [%rd6+4];
	st.shared.f32 	[%r60+4], %f108;
	ld.local.u32 	%r269, [%rd7+4];
	st.shared.u32 	[%r61+4], %r269;
	@%p36 bra 	$L__BB0_47;
	ld.local.f32 	%f109, [%rd6+8];
	st.shared.f32 	[%r60+8], %f109;
	ld.local.u32 	%r270, [%rd7+8];
	st.shared.u32 	[%r61+8], %r270;
$L__BB0_47:
	bar.warp.sync 	-1;
	@%p1 bra 	$L__BB0_51;
	mov.b32 	%r569, 2;
$L__BB0_49:
	shr.s32 	%r571, %r569, 1;
	setp.lt.s32 	%p37, %r571, 1;
	@%p37 bra 	$L__BB0_50;
	bra.uni 	$L__BB0_146;
$L__BB0_50:
	shl.b32 	%r569, %r569, 1;
	setp.le.s32 	%p72, %r569, %r184;
	@%p72 bra 	$L__BB0_49;
$L__BB0_51:
	bar.warp.sync 	-1;
	@%p27 bra 	$L__BB0_63;
	setp.lt.u32 	%p74, %r24, 7;
	mov.b32 	%r575, 0;
	@%p74 bra 	$L__BB0_55;
	mov.b32 	%r573, 0;
$L__BB0_54:
	.pragma "nounroll";
	add.s32 	%r341, %r573, %r26;
	shl.b32 	%r342, %r341, 2;
	add.s32 	%r343, %r25, %r342;
	ld.shared.f32 	%f110, [%r343];
	mul.wide.u32 	%rd53, %r573, 4;
	add.s64 	%rd54, %rd2, %rd53;
	add.s32 	%r344, %r343, %r23;
	ld.shared.u32 	%r345, [%r344];
	add.s64 	%rd55, %rd3, %rd53;
	ld.shared.f32 	%f111, [%r343+4];
	ld.shared.u32 	%r346, [%r344+4];
	ld.shared.f32 	%f112, [%r343+8];
	ld.shared.u32 	%r347, [%r344+8];
	ld.shared.f32 	%f113, [%r343+12];
	st.local.v4.f32 	[%rd54], {%f110, %f111, %f112, %f113};
	ld.shared.u32 	%r348, [%r344+12];
	st.local.v4.u32 	[%rd55], {%r345, %r346, %r347, %r348};
	ld.shared.f32 	%f114, [%r343+16];
	ld.shared.u32 	%r349, [%r344+16];
	ld.shared.f32 	%f115, [%r343+20];
	ld.shared.u32 	%r350, [%r344+20];
	ld.shared.f32 	%f116, [%r343+24];
	ld.shared.u32 	%r351, [%r344+24];
	ld.shared.f32 	%f117, [%r343+28];
	st.local.v4.f32 	[%rd54+16], {%f114, %f115, %f116, %f117};
	ld.shared.u32 	%r352, [%r344+28];
	st.local.v4.u32 	[%rd55+16], {%r349, %r350, %r351, %r352};
	add.s32 	%r573, %r573, 8;
	setp.ne.s32 	%p75, %r573, %r31;
	mov.u32 	%r575, %r31;
	@%p75 bra 	$L__BB0_54;
$L__BB0_55:
	setp.eq.s32 	%p76, %r27, 0;
	@%p76 bra 	$L__BB0_63;
	add.s32 	%r353, %r27, -1;
	setp.lt.u32 	%p77, %r353, 3;
	@%p77 bra 	$L__BB0_58;
	add.s32 	%r354, %r575, %r26;
	shl.b32 	%r355, %r354, 2;
	add.s32 	%r356, %r25, %r355;
	ld.shared.f32 	%f118, [%r356];
	mul.wide.u32 	%rd56, %r575, 4;
	add.s64 	%rd57, %rd2, %rd56;
	st.local.f32 	[%rd57], %f118;
	add.s32 	%r357, %r356, %r23;
	ld.shared.u32 	%r358, [%r357];
	add.s64 	%rd58, %rd3, %rd56;
	st.local.u32 	[%rd58], %r358;
	ld.shared.f32 	%f119, [%r356+4];
	st.local.f32 	[%rd57+4], %f119;
	ld.shared.u32 	%r359, [%r357+4];
	st.local.u32 	[%rd58+4], %r359;
	ld.shared.f32 	%f120, [%r356+8];
	st.local.f32 	[%rd57+8], %f120;
	ld.shared.u32 	%r360, [%r357+8];
	st.local.u32 	[%rd58+8], %r360;
	ld.shared.f32 	%f121, [%r356+12];
	st.local.f32 	[%rd57+12], %f121;
	ld.shared.u32 	%r361, [%r357+12];
	st.local.u32 	[%rd58+12], %r361;
	add.s32 	%r575, %r575, 4;
$L__BB0_58:
	and.b32  	%r362, %r7, 3;
	setp.eq.s32 	%p78, %r362, 0;
	@%p78 bra 	$L__BB0_63;
	setp.eq.s32 	%p79, %r362, 1;
	@%p79 bra 	$L__BB0_61;
	add.s32 	%r363, %r575, %r26;
	shl.b32 	%r364, %r363, 2;
	add.s32 	%r365, %r25, %r364;
	ld.shared.f32 	%f122, [%r365];
	mul.wide.u32 	%rd59, %r575, 4;
	add.s64 	%rd60, %rd2, %rd59;
	st.local.f32 	[%rd60], %f122;
	add.s32 	%r366, %r365, %r23;
	ld.shared.u32 	%r367, [%r366];
	add.s64 	%rd61, %rd3, %rd59;
	st.local.u32 	[%rd61], %r367;
	ld.shared.f32 	%f123, [%r365+4];
	st.local.f32 	[%rd60+4], %f123;
	ld.shared.u32 	%r368, [%r366+4];
	st.local.u32 	[%rd61+4], %r368;
	add.s32 	%r575, %r575, 2;
$L__BB0_61:
	and.b32  	%r369, %r7, 1;
	setp.eq.b32 	%p80, %r369, 1;
	not.pred 	%p81, %p80;
	@%p81 bra 	$L__BB0_63;
	add.s32 	%r370, %r575, %r26;
	shl.b32 	%r371, %r370, 2;
	add.s32 	%r372, %r25, %r371;
	ld.shared.f32 	%f124, [%r372];
	mul.wide.u32 	%rd62, %r575, 4;
	add.s64 	%rd63, %rd2, %rd62;
	st.local.f32 	[%rd63], %f124;
	add.s32 	%r373, %r372, %r23;
	ld.shared.u32 	%r374, [%r373];
	add.s64 	%rd64, %rd3, %rd62;
	st.local.u32 	[%rd64], %r374;
$L__BB0_63:
	bar.warp.sync 	-1;
	setp.lt.s32 	%p82, %r559, %r34;
	@%p82 bra 	$L__BB0_21;
$L__BB0_64:
	bar.sync 	0;
	setp.lt.s32 	%p83, %r33, %r183;
	mov.u32 	%r557, %r33;
	@%p83 bra 	$L__BB0_16;
$L__BB0_65:
	setp.lt.s32 	%p84, %r184, 32;
	mul.lo.s32 	%r375, %r184, %r3;
	shl.b32 	%r376, %r375, 2;
	mov.u32 	%r377, dynShMem;
	add.s32 	%r107, %r377, %r376;
	mul.lo.s32 	%r108, %r7, %r2;
	@%p84 bra 	$L__BB0_78;
	add.s32 	%r379, %r7, -1;
	and.b32  	%r109, %r7, 15;
	setp.lt.u32 	%p85, %r379, 15;
	mov.b32 	%r579, 0;
	@%p85 bra 	$L__BB0_69;
	and.b32  	%r579, %r7, 67108848;
	mov.b32 	%r577, 0;
$L__BB0_68:
	.pragma "nounroll";
	mul.wide.u32 	%rd65, %r577, 4;
	add.s64 	%rd66, %rd2, %rd65;
	ld.local.v4.f32 	{%f125, %f126, %f127, %f128}, [%rd66];
	add.s32 	%r381, %r577, %r108;
	shl.b32 	%r382, %r381, 2;
	add.s32 	%r383, %r107, %r382;
	st.shared.f32 	[%r383], %f125;
	add.s64 	%rd67, %rd3, %rd65;
	ld.local.v4.u32 	{%r384, %r385, %r386, %r387}, [%rd67];
	add.s32 	%r388, %r383, %r23;
	st.shared.u32 	[%r388], %r384;
	st.shared.f32 	[%r383+4], %f126;
	st.shared.u32 	[%r388+4], %r385;
	st.shared.f32 	[%r383+8], %f127;
	st.shared.u32 	[%r388+8], %r386;
	st.shared.f32 	[%r383+12], %f128;
	st.shared.u32 	[%r388+12], %r387;
	ld.local.v4.f32 	{%f129, %f130, %f131, %f132}, [%rd66+16];
	st.shared.f32 	[%r383+16], %f129;
	ld.local.v4.u32 	{%r389, %r390, %r391, %r392}, [%rd67+16];
	st.shared.u32 	[%r388+16], %r389;
	st.shared.f32 	[%r383+20], %f130;
	st.shared.u32 	[%r388+20], %r390;
	st.shared.f32 	[%r383+24], %f131;
	st.shared.u32 	[%r388+24], %r391;
	st.shared.f32 	[%r383+28], %f132;
	st.shared.u32 	[%r388+28], %r392;
	ld.local.v4.f32 	{%f133, %f134, %f135, %f136}, [%rd66+32];
	st.shared.f32 	[%r383+32], %f133;
	ld.local.v4.u32 	{%r393, %r394, %r395, %r396}, [%rd67+32];
	st.shared.u32 	[%r388+32], %r393;
	st.shared.f32 	[%r383+36], %f134;
	st.shared.u32 	[%r388+36], %r394;
	st.shared.f32 	[%r383+40], %f135;
	st.shared.u32 	[%r388+40], %r395;
	st.shared.f32 	[%r383+44], %f136;
	st.shared.u32 	[%r388+44], %r396;
	ld.local.v4.f32 	{%f137, %f138, %f139, %f140}, [%rd66+48];
	st.shared.f32 	[%r383+48], %f137;
	ld.local.v4.u32 	{%r397, %r398, %r399, %r400}, [%rd67+48];
	st.shared.u32 	[%r388+48], %r397;
	st.shared.f32 	[%r383+52], %f138;
	st.shared.u32 	[%r388+52], %r398;
	st.shared.f32 	[%r383+56], %f139;
	st.shared.u32 	[%r388+56], %r399;
	st.shared.f32 	[%r383+60], %f140;
	st.shared.u32 	[%r388+60], %r400;
	add.s32 	%r577, %r577, 16;
	setp.ne.s32 	%p86, %r577, %r579;
	@%p86 bra 	$L__BB0_68;
$L__BB0_69:
	setp.eq.s32 	%p87, %r109, 0;
	@%p87 bra 	$L__BB0_78;
	and.b32  	%r114, %r7, 7;
	setp.lt.u32 	%p88, %r109, 8;
	@%p88 bra 	$L__BB0_72;
	mul.wide.u32 	%rd68, %r579, 4;
	add.s64 	%rd69, %rd2, %rd68;
	ld.local.f32 	%f141, [%rd69];
	add.s32 	%r401, %r579, %r108;
	shl.b32 	%r402, %r401, 2;
	add.s32 	%r403, %r107, %r402;
	st.shared.f32 	[%r403], %f141;
	add.s64 	%rd70, %rd3, %rd68;
	ld.local.u32 	%r404, [%rd70];
	add.s32 	%r405, %r403, %r23;
	st.shared.u32 	[%r405], %r404;
	ld.local.f32 	%f142, [%rd69+4];
	st.shared.f32 	[%r403+4], %f142;
	ld.local.u32 	%r406, [%rd70+4];
	st.shared.u32 	[%r405+4], %r406;
	ld.local.f32 	%f143, [%rd69+8];
	st.shared.f32 	[%r403+8], %f143;
	ld.local.u32 	%r407, [%rd70+8];
	st.shared.u32 	[%r405+8], %r407;
	ld.local.f32 	%f144, [%rd69+12];
	st.shared.f32 	[%r403+12], %f144;
	ld.local.u32 	%r408, [%rd70+12];
	st.shared.u32 	[%r405+12], %r408;
	ld.local.f32 	%f145, [%rd69+16];
	st.shared.f32 	[%r403+16], %f145;
	ld.local.u32 	%r409, [%rd70+16];
	st.shared.u32 	[%r405+16], %r409;
	ld.local.f32 	%f146, [%rd69+20];
	st.shared.f32 	[%r403+20], %f146;
	ld.local.u32 	%r410, [%rd70+20];
	st.shared.u32 	[%r405+20], %r410;
	ld.local.f32 	%f147, [%rd69+24];
	st.shared.f32 	[%r403+24], %f147;
	ld.local.u32 	%r411, [%rd70+24];
	st.shared.u32 	[%r405+24], %r411;
	ld.local.f32 	%f148, [%rd69+28];
	st.shared.f32 	[%r403+28], %f148;
	ld.local.u32 	%r412, [%rd70+28];
	st.shared.u32 	[%r405+28], %r412;
	add.s32 	%r579, %r579, 8;
$L__BB0_72:
	setp.eq.s32 	%p89, %r114, 0;
	@%p89 bra 	$L__BB0_78;
	and.b32  	%r117, %r7, 3;
	setp.lt.u32 	%p90, %r114, 4;
	@%p90 bra 	$L__BB0_75;
	mul.wide.u32 	%rd71, %r579, 4;
	add.s64 	%rd72, %rd2, %rd71;
	ld.local.f32 	%f149, [%rd72];
	add.s32 	%r413, %r579, %r108;
	shl.b32 	%r414, %r413, 2;
	add.s32 	%r415, %r107, %r414;
	st.shared.f32 	[%r415], %f149;
	add.s64 	%rd73, %rd3, %rd71;
	ld.local.u32 	%r416, [%rd73];
	add.s32 	%r417, %r415, %r23;
	st.shared.u32 	[%r417], %r416;
	ld.local.f32 	%f150, [%rd72+4];
	st.shared.f32 	[%r415+4], %f150;
	ld.local.u32 	%r418, [%rd73+4];
	st.shared.u32 	[%r417+4], %r418;
	ld.local.f32 	%f151, [%rd72+8];
	st.shared.f32 	[%r415+8], %f151;
	ld.local.u32 	%r419, [%rd73+8];
	st.shared.u32 	[%r417+8], %r419;
	ld.local.f32 	%f152, [%rd72+12];
	st.shared.f32 	[%r415+12], %f152;
	ld.local.u32 	%r420, [%rd73+12];
	st.shared.u32 	[%r417+12], %r420;
	add.s32 	%r579, %r579, 4;
$L__BB0_75:
	setp.eq.s32 	%p91, %r117, 0;
	@%p91 bra 	$L__BB0_78;
	mov.b32 	%r582, 0;
$L__BB0_77:
	.pragma "nounroll";
	mul.wide.u32 	%rd74, %r579, 4;
	add.s64 	%rd75, %rd2, %rd74;
	ld.local.f32 	%f153, [%rd75];
	add.s32 	%r422, %r579, %r108;
	shl.b32 	%r423, %r422, 2;
	add.s32 	%r424, %r107, %r423;
	st.shared.f32 	[%r424], %f153;
	add.s64 	%rd76, %rd3, %rd74;
	ld.local.u32 	%r425, [%rd76];
	add.s32 	%r426, %r424, %r23;
	st.shared.u32 	[%r426], %r425;
	add.s32 	%r579, %r579, 1;
	add.s32 	%r582, %r582, 1;
	setp.ne.s32 	%p92, %r582, %r117;
	@%p92 bra 	$L__BB0_77;
$L__BB0_78:
	bar.warp.sync 	-1;
	setp.ne.s32 	%p93, %r2, 0;
	setp.lt.s32 	%p94, %r184, 2;
	or.pred  	%p95, %p93, %p94;
	@%p95 bra 	$L__BB0_82;
	add.s32 	%r124, %r184, -1;
	and.b32  	%r125, %r184, 3;
	and.b32  	%r126, %r184, 2147483644;
	mov.b32 	%r583, 2;
$L__BB0_80:
	shr.s32 	%r585, %r583, 1;
	setp.lt.s32 	%p96, %r585, 1;
	@%p96 bra 	$L__BB0_81;
	bra.uni 	$L__BB0_195;
$L__BB0_81:
	shl.b32 	%r583, %r583, 1;
	setp.le.s32 	%p131, %r583, %r184;
	@%p131 bra 	$L__BB0_80;
$L__BB0_82:
	setp.lt.s32 	%p132, %r184, 32;
	bar.warp.sync 	-1;
	mul.lo.s32 	%r165, %r184, %r6;
	@%p132 bra 	$L__BB0_123;
	add.s32 	%r166, %r107, %r23;
	add.s32 	%r496, %r7, -1;
	and.b32  	%r167, %r7, 7;
	setp.lt.u32 	%p133, %r496, 7;
	mov.b32 	%r589, 0;
	@%p133 bra 	$L__BB0_102;
	and.b32  	%r589, %r7, 67108856;
	mov.b32 	%r587, 0;
$L__BB0_85:
	.pragma "nounroll";
	add.s32 	%r170, %r587, %r108;
	setp.ge.s32 	%p134, %r170, %r184;
	add.s32 	%r498, %r170, %r165;
	mul.wide.s32 	%rd77, %r498, 8;
	add.s64 	%rd8, %rd1, %rd77;
	shl.b32 	%r499, %r170, 2;
	add.s32 	%r171, %r107, %r499;
	add.s32 	%r172, %r166, %r499;
	@%p134 bra 	$L__BB0_87;
	ld.shared.u32 	%r500, [%r172];
	st.global.u32 	[%rd8], %r500;
	ld.shared.f32 	%f154, [%r171];
	st.global.f32 	[%rd8+4], %f154;
$L__BB0_87:
	add.s32 	%r501, %r170, 1;
	setp.ge.s32 	%p135, %r501, %r184;
	@%p135 bra 	$L__BB0_89;
	ld.shared.u32 	%r502, [%r172+4];
	st.global.u32 	[%rd8+8], %r502;
	ld.shared.f32 	%f155, [%r171+4];
	st.global.f32 	[%rd8+12], %f155;
$L__BB0_89:
	add.s32 	%r503, %r170, 2;
	setp.ge.s32 	%p136, %r503, %r184;
	@%p136 bra 	$L__BB0_91;
	ld.shared.u32 	%r504, [%r172+8];
	st.global.u32 	[%rd8+16], %r504;
	ld.shared.f32 	%f156, [%r171+8];
	st.global.f32 	[%rd8+20], %f156;
$L__BB0_91:
	add.s32 	%r505, %r170, 3;
	setp.ge.s32 	%p137, %r505, %r184;
	@%p137 bra 	$L__BB0_93;
	ld.shared.u32 	%r506, [%r172+12];
	st.global.u32 	[%rd8+24], %r506;
	ld.shared.f32 	%f157, [%r171+12];
	st.global.f32 	[%rd8+28], %f157;
$L__BB0_93:
	add.s32 	%r507, %r170, 4;
	setp.ge.s32 	%p138, %r507, %r184;
	@%p138 bra 	$L__BB0_95;
	ld.shared.u32 	%r508, [%r172+16];
	st.global.u32 	[%rd8+32], %r508;
	ld.shared.f32 	%f158, [%r171+16];
	st.global.f32 	[%rd8+36], %f158;
$L__BB0_95:
	add.s32 	%r509, %r170, 5;
	setp.ge.s32 	%p139, %r509, %r184;
	@%p139 bra 	$L__BB0_97;
	ld.shared.u32 	%r510, [%r172+20];
	st.global.u32 	[%rd8+40], %r510;
	ld.shared.f32 	%f159, [%r171+20];
	st.global.f32 	[%rd8+44], %f159;
$L__BB0_97:
	add.s32 	%r511, %r170, 6;
	setp.ge.s32 	%p140, %r511, %r184;
	@%p140 bra 	$L__BB0_99;
	ld.shared.u32 	%r512, [%r172+24];
	st.global.u32 	[%rd8+48], %r512;
	ld.shared.f32 	%f160, [%r171+24];
	st.global.f32 	[%rd8+52], %f160;
$L__BB0_99:
	add.s32 	%r513, %r170, 7;
	setp.ge.s32 	%p141, %r513, %r184;
	@%p141 bra 	$L__BB0_101;
	ld.shared.u32 	%r514, [%r172+28];
	st.global.u32 	[%rd8+56], %r514;
	ld.shared.f32 	%f161, [%r171+28];
	st.global.f32 	[%rd8+60], %f161;
$L__BB0_101:
	add.s32 	%r587, %r587, 8;
	setp.ne.s32 	%p142, %r587, %r589;
	@%p142 bra 	$L__BB0_85;
$L__BB0_102:
	setp.eq.s32 	%p143, %r167, 0;
	@%p143 bra 	$L__BB0_123;
	and.b32  	%r175, %r7, 3;
	setp.lt.u32 	%p144, %r167, 4;
	@%p144 bra 	$L__BB0_113;
	add.s32 	%r176, %r589, %r108;
	setp.ge.s32 	%p145, %r176, %r184;
	@%p145 bra 	$L__BB0_106;
	shl.b32 	%r515, %r176, 2;
	add.s32 	%r516, %r166, %r515;
	ld.shared.u32 	%r517, [%r516];
	add.s32 	%r518, %r176, %r165;
	mul.wide.s32 	%rd78, %r518, 8;
	add.s64 	%rd79, %rd1, %rd78;
	st.global.u32 	[%rd79], %r517;
	add.s32 	%r519, %r107, %r515;
	ld.shared.f32 	%f162, [%r519];
	st.global.f32 	[%rd79+4], %f162;
$L__BB0_106:
	add.s32 	%r520, %r176, 1;
	setp.ge.s32 	%p146, %r520, %r184;
	@%p146 bra 	$L__BB0_108;
	shl.b32 	%r521, %r176, 2;
	add.s32 	%r522, %r166, %r521;
	ld.shared.u32 	%r523, [%r522+4];
	cvt.s64.s32 	%rd80, %r165;
	cvt.s64.s32 	%rd81, %r176;
	add.s64 	%rd82, %rd81, %rd80;
	shl.b64 	%rd83, %rd82, 3;
	add.s64 	%rd84, %rd1, %rd83;
	st.global.u32 	[%rd84+8], %r523;
	add.s32 	%r524, %r107, %r521;
	ld.shared.f32 	%f163, [%r524+4];
	st.global.f32 	[%rd84+12], %f163;
$L__BB0_108:
	add.s32 	%r525, %r176, 2;
	setp.ge.s32 	%p147, %r525, %r184;
	@%p147 bra 	$L__BB0_110;
	shl.b32 	%r526, %r176, 2;
	add.s32 	%r527, %r166, %r526;
	ld.shared.u32 	%r528, [%r527+8];
	cvt.s64.s32 	%rd85, %r165;
	cvt.s64.s32 	%rd86, %r176;
	add.s64 	%rd87, %rd86, %rd85;
	shl.b64 	%rd88, %rd87, 3;
	add.s64 	%rd89, %rd1, %rd88;
	st.global.u32 	[%rd89+16], %r528;
	add.s32 	%r529, %r107, %r526;
	ld.shared.f32 	%f164, [%r529+8];
	st.global.f32 	[%rd89+20], %f164;
$L__BB0_110:
	add.s32 	%r530, %r176, 3;
	setp.ge.s32 	%p148, %r530, %r184;
	@%p148 bra 	$L__BB0_112;
	shl.b32 	%r531, %r176, 2;
	add.s32 	%r532, %r166, %r531;
	ld.shared.u32 	%r533, [%r532+12];
	cvt.s64.s32 	%rd90, %r165;
	cvt.s64.s32 	%rd91, %r176;
	add.s64 	%rd92, %rd91, %rd90;
	shl.b64 	%rd93, %rd92, 3;
	add.s64 	%rd94, %rd1, %rd93;
	st.global.u32 	[%rd94+24], %r533;
	add.s32 	%r534, %r107, %r531;
	ld.shared.f32 	%f165, [%r534+12];
	st.global.f32 	[%rd94+28], %f165;
$L__BB0_112:
	add.s32 	%r589, %r589, 4;
$L__BB0_113:
	setp.eq.s32 	%p149, %r175, 0;
	@%p149 bra 	$L__BB0_123;
	setp.eq.s32 	%p150, %r175, 1;
	@%p150 bra 	$L__BB0_120;
	add.s32 	%r179, %r589, %r108;
	setp.ge.s32 	%p151, %r179, %r184;
	@%p151 bra 	$L__BB0_117;
	shl.b32 	%r535, %r179, 2;
	add.s32 	%r536, %r166, %r535;
	ld.shared.u32 	%r537, [%r536];
	add.s32 	%r538, %r179, %r165;
	mul.wide.s32 	%rd95, %r538, 8;
	add.s64 	%rd96, %rd1, %rd95;
	st.global.u32 	[%rd96], %r537;
	add.s32 	%r539, %r107, %r535;
	ld.shared.f32 	%f166, [%r539];
	st.global.f32 	[%rd96+4], %f166;
$L__BB0_117:
	add.s32 	%r540, %r179, 1;
	setp.ge.s32 	%p152, %r540, %r184;
	@%p152 bra 	$L__BB0_119;
	shl.b32 	%r541, %r179, 2;
	add.s32 	%r542, %r166, %r541;
	ld.shared.u32 	%r543, [%r542+4];
	cvt.s64.s32 	%rd97, %r165;
	cvt.s64.s32 	%rd98, %r179;
	add.s64 	%rd99, %rd98, %rd97;
	shl.b64 	%rd100, %rd99, 3;
	add.s64 	%rd101, %rd1, %rd100;
	st.global.u32 	[%rd101+8], %r543;
	add.s32 	%r544, %r107, %r541;
	ld.shared.f32 	%f167, [%r544+4];
	st.global.f32 	[%rd101+12], %f167;
$L__BB0_119:
	add.s32 	%r589, %r589, 2;
$L__BB0_120:
	and.b32  	%r545, %r7, 1;
	setp.eq.b32 	%p153, %r545, 1;
	not.pred 	%p154, %p153;
	@%p154 bra 	$L__BB0_123;
	add.s32 	%r182, %r589, %r108;
	setp.ge.s32 	%p155, %r182, %r184;
	@%p155 bra 	$L__BB0_123;
	shl.b32 	%r546, %r182, 2;
	add.s32 	%r547, %r166, %r546;
	ld.shared.u32 	%r548, [%r547];
	add.s32 	%r549, %r182, %r165;
	mul.wide.s32 	%rd102, %r549, 8;
	add.s64 	%rd103, %rd1, %rd102;
	st.global.u32 	[%rd103], %r548;
	add.s32 	%r550, %r107, %r546;
	ld.shared.f32 	%f168, [%r550];
	st.global.f32 	[%rd103+4], %f168;
$L__BB0_123:
	ret;
$L__BB0_124:
	setp.eq.s32 	%p56, %r29, 0;
	@%p56 bra 	$L__BB0_145;
	xor.b32  	%r65, %r570, %r79;
	setp.le.s32 	%p57, %r65, %r570;
	shl.b32 	%r311, %r570, 2;
	add.s32 	%r66, %r25, %r311;
	add.s32 	%r67, %r66, %r23;
	@%p57 bra 	$L__BB0_131;
	and.b32  	%r312, %r570, %r569;
	setp.eq.s32 	%p58, %r312, 0;
	@%p58 bra 	$L__BB0_129;
	ld.shared.f32 	%f9, [%r66];
	shl.b32 	%r313, %r65, 2;
	add.s32 	%r68, %r25, %r313;
	ld.shared.f32 	%f10, [%r68];
	setp.geu.f32 	%p59, %f9, %f10;
	@%p59 bra 	$L__BB0_131;
	st.shared.f32 	[%r66], %f10;
	st.shared.f32 	[%r68], %f9;
	ld.shared.u32 	%r314, [%r67];
	add.s32 	%r315, %r68, %r23;
	ld.shared.u32 	%r316, [%r315];
	st.shared.u32 	[%r67], %r316;
	st.shared.u32 	[%r315], %r314;
	bra.uni 	$L__BB0_131;
$L__BB0_129:
	ld.shared.f32 	%f11, [%r66];
	shl.b32 	%r317, %r65, 2;
	add.s32 	%r69, %r25, %r317;
	ld.shared.f32 	%f12, [%r69];
	setp.leu.f32 	%p60, %f11, %f12;
	@%p60 bra 	$L__BB0_131;
	st.shared.f32 	[%r66], %f12;
	st.shared.f32 	[%r69], %f11;
	ld.shared.u32 	%r318, [%r67];
	add.s32 	%r319, %r69, %r23;
	ld.shared.u32 	%r320, [%r319];
	st.shared.u32 	[%r67], %r320;
	st.shared.u32 	[%r319], %r318;
$L__BB0_131:
	setp.eq.s32 	%p61, %r29, 1;
	add.s32 	%r70, %r570, 1;
	@%p61 bra 	$L__BB0_145;
	xor.b32  	%r71, %r70, %r79;
	setp.le.s32 	%p62, %r71, %r70;
	@%p62 bra 	$L__BB0_138;
	and.b32  	%r321, %r70, %r569;
	setp.eq.s32 	%p63, %r321, 0;
	@%p63 bra 	$L__BB0_136;
	ld.shared.f32 	%f13, [%r66+4];
	shl.b32 	%r322, %r71, 2;
	add.s32 	%r72, %r25, %r322;
	ld.shared.f32 	%f14, [%r72];
	setp.geu.f32 	%p64, %f13, %f14;
	@%p64 bra 	$L__BB0_138;
	st.shared.f32 	[%r66+4], %f14;
	st.shared.f32 	[%r72], %f13;
	ld.shared.u32 	%r323, [%r67+4];
	add.s32 	%r324, %r72, %r23;
	ld.shared.u32 	%r325, [%r324];
	st.shared.u32 	[%r67+4], %r325;
	st.shared.u32 	[%r324], %r323;
	bra.uni 	$L__BB0_138;
$L__BB0_136:
	ld.shared.f32 	%f15, [%r66+4];
	shl.b32 	%r326, %r71, 2;
	add.s32 	%r73, %r25, %r326;
	ld.shared.f32 	%f16, [%r73];
	setp.leu.f32 	%p65, %f15, %f16;
	@%p65 bra 	$L__BB0_138;
	st.shared.f32 	[%r66+4], %f16;
	st.shared.f32 	[%r73], %f15;
	ld.shared.u32 	%r327, [%r67+4];
	add.s32 	%r328, %r73, %r23;
	ld.shared.u32 	%r329, [%r328];
	st.shared.u32 	[%r67+4], %r329;
	st.shared.u32 	[%r328], %r327;
$L__BB0_138:
	setp.eq.s32 	%p66, %r29, 2;
	add.s32 	%r74, %r570, 2;
	@%p66 bra 	$L__BB0_145;
	xor.b32  	%r75, %r74, %r79;
	setp.le.s32 	%p67, %r75, %r74;
	@%p67 bra 	$L__BB0_145;
	and.b32  	%r330, %r74, %r569;
	setp.eq.s32 	%p68, %r330, 0;
	@%p68 bra 	$L__BB0_143;
	ld.shared.f32 	%f17, [%r66+8];
	shl.b32 	%r331, %r75, 2;
	add.s32 	%r76, %r25, %r331;
	ld.shared.f32 	%f18, [%r76];
	setp.geu.f32 	%p69, %f17, %f18;
	@%p69 bra 	$L__BB0_145;
	st.shared.f32 	[%r66+8], %f18;
	st.shared.f32 	[%r76], %f17;
	ld.shared.u32 	%r332, [%r67+8];
	add.s32 	%r333, %r76, %r23;
	ld.shared.u32 	%r334, [%r333];
	st.shared.u32 	[%r67+8], %r334;
	st.shared.u32 	[%r333], %r332;
	bra.uni 	$L__BB0_145;
$L__BB0_143:
	ld.shared.f32 	%f19, [%r66+8];
	shl.b32 	%r335, %r75, 2;
	add.s32 	%r77, %r25, %r335;
	ld.shared.f32 	%f20, [%r77];
	setp.leu.f32 	%p70, %f19, %f20;
	@%p70 bra 	$L__BB0_145;
	st.shared.f32 	[%r66+8], %f20;
	st.shared.f32 	[%r77], %f19;
	ld.shared.u32 	%r336, [%r67+8];
	add.s32 	%r337, %r77, %r23;
	ld.shared.u32 	%r338, [%r337];
	st.shared.u32 	[%r67+8], %r338;
	st.shared.u32 	[%r337], %r336;
$L__BB0_145:
	shr.u32 	%r571, %r79, 1;
	setp.lt.u32 	%p71, %r79, 2;
	@%p71 bra 	$L__BB0_50;
$L__BB0_146:
	mov.u32 	%r79, %r571;
	setp.lt.u32 	%p38, %r28, 3;
	mov.b32 	%r570, 0;
	@%p38 bra 	$L__BB0_124;
	mov.b32 	%r572, 0;
$L__BB0_148:
	xor.b32  	%r81, %r572, %r79;
	setp.le.u32 	%p39, %r81, %r572;
	shl.b32 	%r274, %r572, 2;
	add.s32 	%r82, %r25, %r274;
	add.s32 	%r83, %r82, %r23;
	@%p39 bra 	$L__BB0_154;
	and.b32  	%r275, %r572, %r569;
	setp.ne.s32 	%p40, %r275, 0;
	@%p40 bra 	$L__BB0_152;
	ld.shared.f32 	%f21, [%r82];
	shl.b32 	%r280, %r81, 2;
	add.s32 	%r84, %r25, %r280;
	ld.shared.f32 	%f22, [%r84];
	setp.leu.f32 	%p42, %f21, %f22;
	@%p42 bra 	$L__BB0_154;
	st.shared.f32 	[%r82], %f22;
	st.shared.f32 	[%r84], %f21;
	ld.shared.u32 	%r281, [%r83];
	add.s32 	%r282, %r84, %r23;
	ld.shared.u32 	%r283, [%r282];
	st.shared.u32 	[%r83], %r283;
	st.shared.u32 	[%r282], %r281;
	bra.uni 	$L__BB0_154;
$L__BB0_152:
	ld.shared.f32 	%f23, [%r82];
	shl.b32 	%r276, %r81, 2;
	add.s32 	%r85, %r25, %r276;
	ld.shared.f32 	%f24, [%r85];
	setp.geu.f32 	%p41, %f23, %f24;
	@%p41 bra 	$L__BB0_154;
	st.shared.f32 	[%r82], %f24;
	st.shared.f32 	[%r85], %f23;
	ld.shared.u32 	%r277, [%r83];
	add.s32 	%r278, %r85, %r23;
	ld.shared.u32 	%r279, [%r278];
	st.shared.u32 	[%r83], %r279;
	st.shared.u32 	[%r278], %r277;
$L__BB0_154:
	add.s32 	%r86, %r572, 1;
	xor.b32  	%r87, %r86, %r79;
	setp.le.u32 	%p43, %r87, %r86;
	@%p43 bra 	$L__BB0_160;
	and.b32  	%r284, %r86, %r569;
	setp.eq.s32 	%p44, %r284, 0;
	@%p44 bra 	$L__BB0_158;
	ld.shared.f32 	%f25, [%r82+4];
	shl.b32 	%r285, %r87, 2;
	add.s32 	%r88, %r25, %r285;
	ld.shared.f32 	%f26, [%r88];
	setp.geu.f32 	%p45, %f25, %f26;
	@%p45 bra 	$L__BB0_160;
	st.shared.f32 	[%r82+4], %f26;
	st.shared.f32 	[%r88], %f25;
	ld.shared.u32 	%r286, [%r83+4];
	add.s32 	%r287, %r88, %r23;
	ld.shared.u32 	%r288, [%r287];
	st.shared.u32 	[%r83+4], %r288;
	st.shared.u32 	[%r287], %r286;
	bra.uni 	$L__BB0_160;
$L__BB0_158:
	ld.shared.f32 	%f27, [%r82+4];
	shl.b32 	%r289, %r87, 2;
	add.s32 	%r89, %r25, %r289;
	ld.shared.f32 	%f28, [%r89];
	setp.leu.f32 	%p46, %f27, %f28;
	@%p46 bra 	$L__BB0_160;
	st.shared.f32 	[%r82+4], %f28;
	st.shared.f32 	[%r89], %f27;
	ld.shared.u32 	%r290, [%r83+4];
	add.s32 	%r291, %r89, %r23;
	ld.shared.u32 	%r292, [%r291];
	st.shared.u32 	[%r83+4], %r292;
	st.shared.u32 	[%r291], %r290;
$L__BB0_160:
	add.s32 	%r90, %r572, 2;
	xor.b32  	%r91, %r90, %r79;
	setp.le.u32 	%p47, %r91, %r90;
	@%p47 bra 	$L__BB0_166;
	and.b32  	%r293, %r90, %r569;
	setp.eq.s32 	%p48, %r293, 0;
	@%p48 bra 	$L__BB0_164;
	ld.shared.f32 	%f29, [%r82+8];
	shl.b32 	%r294, %r91, 2;
	add.s32 	%r92, %r25, %r294;
	ld.shared.f32 	%f30, [%r92];
	setp.geu.f32 	%p49, %f29, %f30;
	@%p49 bra 	$L__BB0_166;
	st.shared.f32 	[%r82+8], %f30;
	st.shared.f32 	[%r92], %f29;
	ld.shared.u32 	%r295, [%r83+8];
	add.s32 	%r296, %r92, %r23;
	ld.shared.u32 	%r297, [%r296];
	st.shared.u32 	[%r83+8], %r297;
	st.shared.u32 	[%r296], %r295;
	bra.uni 	$L__BB0_166;
$L__BB0_164:
	ld.shared.f32 	%f31, [%r82+8];
	shl.b32 	%r298, %r91, 2;
	add.s32 	%r93, %r25, %r298;
	ld.shared.f32 	%f32, [%r93];
	setp.leu.f32 	%p50, %f31, %f32;
	@%p50 bra 	$L__BB0_166;
	st.shared.f32 	[%r82+8], %f32;
	st.shared.f32 	[%r93], %f31;
	ld.shared.u32 	%r299, [%r83+8];
	add.s32 	%r300, %r93, %r23;
	ld.shared.u32 	%r301, [%r300];
	st.shared.u32 	[%r83+8], %r301;
	st.shared.u32 	[%r300], %r299;
$L__BB0_166:
	add.s32 	%r94, %r572, 3;
	xor.b32  	%r95, %r94, %r79;
	setp.le.u32 	%p51, %r95, %r94;
	@%p51 bra 	$L__BB0_172;
	and.b32  	%r302, %r94, %r569;
	setp.eq.s32 	%p52, %r302, 0;
	@%p52 bra 	$L__BB0_170;
	ld.shared.f32 	%f33, [%r82+12];
	shl.b32 	%r303, %r95, 2;
	add.s32 	%r96, %r25, %r303;
	ld.shared.f32 	%f34, [%r96];
	setp.geu.f32 	%p53, %f33, %f34;
	@%p53 bra 	$L__BB0_172;
	st.shared.f32 	[%r82+12], %f34;
	st.shared.f32 	[%r96], %f33;
	ld.shared.u32 	%r304, [%r83+12];
	add.s32 	%r305, %r96, %r23;
	ld.shared.u32 	%r306, [%r305];
	st.shared.u32 	[%r83+12], %r306;
	st.shared.u32 	[%r305], %r304;
	bra.uni 	$L__BB0_172;
$L__BB0_170:
	ld.shared.f32 	%f35, [%r82+12];
	shl.b32 	%r307, %r95, 2;
	add.s32 	%r97, %r25, %r307;
	ld.shared.f32 	%f36, [%r97];
	setp.leu.f32 	%p54, %f35, %f36;
	@%p54 bra 	$L__BB0_172;
	st.shared.f32 	[%r82+12], %f36;
	st.shared.f32 	[%r97], %f35;
	ld.shared.u32 	%r308, [%r83+12];
	add.s32 	%r309, %r97, %r23;
	ld.shared.u32 	%r310, [%r309];
	st.shared.u32 	[%r83+12], %r310;
	st.shared.u32 	[%r309], %r308;
$L__BB0_172:
	add.s32 	%r572, %r572, 4;
	setp.eq.s32 	%p55, %r572, %r30;
	mov.u32 	%r570, %r30;
	@%p55 bra 	$L__BB0_124;
	bra.uni 	$L__BB0_148;
$L__BB0_173:
	setp.eq.s32 	%p115, %r125, 0;
	@%p115 bra 	$L__BB0_194;
	xor.b32  	%r130, %r584, %r144;
	setp.le.s32 	%p116, %r130, %r584;
	shl.b32 	%r467, %r584, 2;
	add.s32 	%r131, %r107, %r467;
	add.s32 	%r132, %r131, %r23;
	@%p116 bra 	$L__BB0_180;
	and.b32  	%r468, %r584, %r583;
	setp.eq.s32 	%p117, %r468, 0;
	@%p117 bra 	$L__BB0_178;
	ld.shared.f32 	%f37, [%r131];
	shl.b32 	%r469, %r130, 2;
	add.s32 	%r133, %r107, %r469;
	ld.shared.f32 	%f38, [%r133];
	setp.geu.f32 	%p118, %f37, %f38;
	@%p118 bra 	$L__BB0_180;
	st.shared.f32 	[%r131], %f38;
	st.shared.f32 	[%r133], %f37;
	ld.shared.u32 	%r470, [%r132];
	add.s32 	%r471, %r133, %r23;
	ld.shared.u32 	%r472, [%r471];
	st.shared.u32 	[%r132], %r472;
	st.shared.u32 	[%r471], %r470;
	bra.uni 	$L__BB0_180;
$L__BB0_178:
	ld.shared.f32 	%f39, [%r131];
	shl.b32 	%r473, %r130, 2;
	add.s32 	%r134, %r107, %r473;
	ld.shared.f32 	%f40, [%r134];
	setp.leu.f32 	%p119, %f39, %f40;
	@%p119 bra 	$L__BB0_180;
	st.shared.f32 	[%r131], %f40;
	st.shared.f32 	[%r134], %f39;
	ld.shared.u32 	%r474, [%r132];
	add.s32 	%r475, %r134, %r23;
	ld.shared.u32 	%r476, [%r475];
	st.shared.u32 	[%r132], %r476;
	st.shared.u32 	[%r475], %r474;
$L__BB0_180:
	setp.eq.s32 	%p120, %r125, 1;
	add.s32 	%r135, %r584, 1;
	@%p120 bra 	$L__BB0_194;
	xor.b32  	%r136, %r135, %r144;
	setp.le.s32 	%p121, %r136, %r135;
	@%p121 bra 	$L__BB0_187;
	and.b32  	%r477, %r135, %r583;
	setp.eq.s32 	%p122, %r477, 0;
	@%p122 bra 	$L__BB0_185;
	ld.shared.f32 	%f41, [%r131+4];
	shl.b32 	%r478, %r136, 2;
	add.s32 	%r137, %r107, %r478;
	ld.shared.f32 	%f42, [%r137];
	setp.geu.f32 	%p123, %f41, %f42;
	@%p123 bra 	$L__BB0_187;
	st.shared.f32 	[%r131+4], %f42;
	st.shared.f32 	[%r137], %f41;
	ld.shared.u32 	%r479, [%r132+4];
	add.s32 	%r480, %r137, %r23;
	ld.shared.u32 	%r481, [%r480];
	st.shared.u32 	[%r132+4], %r481;
	st.shared.u32 	[%r480], %r479;
	bra.uni 	$L__BB0_187;
$L__BB0_185:
	ld.shared.f32 	%f43, [%r131+4];
	shl.b32 	%r482, %r136, 2;
	add.s32 	%r138, %r107, %r482;
	ld.shared.f32 	%f44, [%r138];
	setp.leu.f32 	%p124, %f43, %f44;
	@%p124 bra 	$L__BB0_187;
	st.shared.f32 	[%r131+4], %f44;
	st.shared.f32 	[%r138], %f43;
	ld.shared.u32 	%r483, [%r132+4];
	add.s32 	%r484, %r138, %r23;
	ld.shared.u32 	%r485, [%r484];
	st.shared.u32 	[%r132+4], %r485;
	st.shared.u32 	[%r484], %r483;
$L__BB0_187:
	setp.eq.s32 	%p125, %r125, 2;
	add.s32 	%r139, %r584, 2;
	@%p125 bra 	$L__BB0_194;
	xor.b32  	%r140, %r139, %r144;
	setp.le.s32 	%p126, %r140, %r139;
	@%p126 bra 	$L__BB0_194;
	and.b32  	%r486, %r139, %r583;
	setp.eq.s32 	%p127, %r486, 0;
	@%p127 bra 	$L__BB0_192;
	ld.shared.f32 	%f45, [%r131+8];
	shl.b32 	%r487, %r140, 2;
	add.s32 	%r141, %r107, %r487;
	ld.shared.f32 	%f46, [%r141];
	setp.geu.f32 	%p128, %f45, %f46;
	@%p128 bra 	$L__BB0_194;
	st.shared.f32 	[%r131+8], %f46;
	st.shared.f32 	[%r141], %f45;
	ld.shared.u32 	%r488, [%r132+8];
	add.s32 	%r489, %r141, %r23;
	ld.shared.u32 	%r490, [%r489];
	st.shared.u32 	[%r132+8], %r490;
	st.shared.u32 	[%r489], %r488;
	bra.uni 	$L__BB0_194;
$L__BB0_192:
	ld.shared.f32 	%f47, [%r131+8];
	shl.b32 	%r491, %r140, 2;
	add.s32 	%r142, %r107, %r491;
	ld.shared.f32 	%f48, [%r142];
	setp.leu.f32 	%p129, %f47, %f48;
	@%p129 bra 	$L__BB0_194;
	st.shared.f32 	[%r131+8], %f48;
	st.shared.f32 	[%r142], %f47;
	ld.shared.u32 	%r492, [%r132+8];
	add.s32 	%r493, %r142, %r23;
	ld.shared.u32 	%r494, [%r493];
	st.shared.u32 	[%r132+8], %r494;
	st.shared.u32 	[%r493], %r492;
$L__BB0_194:
	shr.u32 	%r585, %r144, 1;
	setp.lt.u32 	%p130, %r144, 2;
	@%p130 bra 	$L__BB0_81;
$L__BB0_195:
	mov.u32 	%r144, %r585;
	setp.lt.u32 	%p97, %r124, 3;
	mov.b32 	%r584, 0;
	@%p97 bra 	$L__BB0_173;
	mov.b32 	%r586, 0;
$L__BB0_197:
	xor.b32  	%r146, %r586, %r144;
	setp.le.u32 	%p98, %r146, %r586;
	shl.b32 	%r430, %r586, 2;
	add.s32 	%r147, %r107, %r430;
	add.s32 	%r148, %r147, %r23;
	@%p98 bra 	$L__BB0_203;
	and.b32  	%r431, %r586, %r583;
	setp.ne.s32 	%p99, %r431, 0;
	@%p99 bra 	$L__BB0_201;
	ld.shared.f32 	%f49, [%r147];
	shl.b32 	%r436, %r146, 2;
	add.s32 	%r149, %r107, %r436;
	ld.shared.f32 	%f50, [%r149];
	setp.leu.f32 	%p101, %f49, %f50;
	@%p101 bra 	$L__BB0_203;
	st.shared.f32 	[%r147], %f50;
	st.shared.f32 	[%r149], %f49;
	ld.shared.u32 	%r437, [%r148];
	add.s32 	%r438, %r149, %r23;
	ld.shared.u32 	%r439, [%r438];
	st.shared.u32 	[%r148], %r439;
	st.shared.u32 	[%r438], %r437;
	bra.uni 	$L__BB0_203;
$L__BB0_201:
	ld.shared.f32 	%f51, [%r147];
	shl.b32 	%r432, %r146, 2;
	add.s32 	%r150, %r107, %r432;
	ld.shared.f32 	%f52, [%r150];
	setp.geu.f32 	%p100, %f51, %f52;
	@%p100 bra 	$L__BB0_203;
	st.shared.f32 	[%r147], %f52;
	st.shared.f32 	[%r150], %f51;
	ld.shared.u32 	%r433, [%r148];
	add.s32 	%r434, %r150, %r23;
	ld.shared.u32 	%r435, [%r434];
	st.shared.u32 	[%r148], %r435;
	st.shared.u32 	[%r434], %r433;
$L__BB0_203:
	add.s32 	%r151, %r586, 1;
	xor.b32  	%r152, %r151, %r144;
	setp.le.u32 	%p102, %r152, %r151;
	@%p102 bra 	$L__BB0_209;
	and.b32  	%r440, %r151, %r583;
	setp.eq.s32 	%p103, %r440, 0;
	@%p103 bra 	$L__BB0_207;
	ld.shared.f32 	%f53, [%r147+4];
	shl.b32 	%r441, %r152, 2;
	add.s32 	%r153, %r107, %r441;
	ld.shared.f32 	%f54, [%r153];
	setp.geu.f32 	%p104, %f53, %f54;
	@%p104 bra 	$L__BB0_209;
	st.shared.f32 	[%r147+4], %f54;
	st.shared.f32 	[%r153], %f53;
	ld.shared.u32 	%r442, [%r148+4];
	add.s32 	%r443, %r153, %r23;
	ld.shared.u32 	%r444, [%r443];
	st.shared.u32 	[%r148+4], %r444;
	st.shared.u32 	[%r443], %r442;
	bra.uni 	$L__BB0_209;
$L__BB0_207:
	ld.shared.f32 	%f55, [%r147+4];
	shl.b32 	%r445, %r152, 2;
	add.s32 	%r154, %r107, %r445;
	ld.shared.f32 	%f56, [%r154];
	setp.leu.f32 	%p105, %f55, %f56;
	@%p105 bra 	$L__BB0_209;
	st.shared.f32 	[%r147+4], %f56;
	st.shared.f32 	[%r154], %f55;
	ld.shared.u32 	%r446, [%r148+4];
	add.s32 	%r447, %r154, %r23;
	ld.shared.u32 	%r448, [%r447];
	st.shared.u32 	[%r148+4], %r448;
	st.shared.u32 	[%r447], %r446;
$L__BB0_209:
	add.s32 	%r155, %r586, 2;
	xor.b32  	%r156, %r155, %r144;
	setp.le.u32 	%p106, %r156, %r155;
	@%p106 bra 	$L__BB0_215;
	and.b32  	%r449, %r155, %r583;
	setp.eq.s32 	%p107, %r449, 0;
	@%p107 bra 	$L__BB0_213;
	ld.shared.f32 	%f57, [%r147+8];
	shl.b32 	%r450, %r156, 2;
	add.s32 	%r157, %r107, %r450;
	ld.shared.f32 	%f58, [%r157];
	setp.geu.f32 	%p108, %f57, %f58;
	@%p108 bra 	$L__BB0_215;
	st.shared.f32 	[%r147+8], %f58;
	st.shared.f32 	[%r157], %f57;
	ld.shared.u32 	%r451, [%r148+8];
	add.s32 	%r452, %r157, %r23;
	ld.shared.u32 	%r453, [%r452];
	st.shared.u32 	[%r148+8], %r453;
	st.shared.u32 	[%r452], %r451;
	bra.uni 	$L__BB0_215;
$L__BB0_213:
	ld.shared.f32 	%f59, [%r147+8];
	shl.b32 	%r454, %r156, 2;
	add.s32 	%r158, %r107, %r454;
	ld.shared.f32 	%f60, [%r158];
	setp.leu.f32 	%p109, %f59, %f60;
	@%p109 bra 	$L__BB0_215;
	st.shared.f32 	[%r147+8], %f60;
	st.shared.f32 	[%r158], %f59;
	ld.shared.u32 	%r455, [%r148+8];
	add.s32 	%r456, %r158, %r23;
	ld.shared.u32 	%r457, [%r456];
	st.shared.u32 	[%r148+8], %r457;
	st.shared.u32 	[%r456], %r455;
$L__BB0_215:
	add.s32 	%r159, %r586, 3;
	xor.b32  	%r160, %r159, %r144;
	setp.le.u32 	%p110, %r160, %r159;
	@%p110 bra 	$L__BB0_221;
	and.b32  	%r458, %r159, %r583;
	setp.eq.s32 	%p111, %r458, 0;
	@%p111 bra 	$L__BB0_219;
	ld.shared.f32 	%f61, [%r147+12];
	shl.b32 	%r459, %r160, 2;
	add.s32 	%r161, %r107, %r459;
	ld.shared.f32 	%f62, [%r161];
	setp.geu.f32 	%p112, %f61, %f62;
	@%p112 bra 	$L__BB0_221;
	st.shared.f32 	[%r147+12], %f62;
	st.shared.f32 	[%r161], %f61;
	ld.shared.u32 	%r460, [%r148+12];
	add.s32 	%r461, %r161, %r23;
	ld.shared.u32 	%r462, [%r461];
	st.shared.u32 	[%r148+12], %r462;
	st.shared.u32 	[%r461], %r460;
	bra.uni 	$L__BB0_221;
$L__BB0_219:
	ld.shared.f32 	%f63, [%r147+12];
	shl.b32 	%r463, %r160, 2;
	add.s32 	%r162, %r107, %r463;
	ld.shared.f32 	%f64, [%r162];
	setp.leu.f32 	%p113, %f63, %f64;
	@%p113 bra 	$L__BB0_221;
	st.shared.f32 	[%r147+12], %f64;
	st.shared.f32 	[%r162], %f63;
	ld.shared.u32 	%r464, [%r148+12];
	add.s32 	%r465, %r162, %r23;
	ld.shared.u32 	%r466, [%r465];
	st.shared.u32 	[%r148+12], %r466;
	st.shared.u32 	[%r465], %r464;
$L__BB0_221:
	add.s32 	%r586, %r586, 4;
	setp.eq.s32 	%p114, %r586, %r126;
	mov.u32 	%r584, %r126;
	@%p114 bra 	$L__BB0_173;
	bra.uni 	$L__BB0_197;

}


// ===== COMPILED SASS (sm_100) =====

	.target	sm_100

	.elftype	@"ET_EXEC"


//--------------------- .note.nv.tkinfo           --------------------------
	.section	.note.nv.tkinfo,"",@"SHT_NOTE"
	.sectionflags	@"SHF_NOTE_NV_TKINFO"
	.tkinfo
        /*0018*/ 	.word	0x00000002
        /*0030*/ 	.string	""
        /*0030*/ 	.string	"ptxas"
        /*0030*/ 	.string	"Cuda compilation tools, release 13.0, V13.0.88"
        /*0030*/ 	.string	"Build cuda_13.0.r13.0/compiler.36424714_0"
        /*0030*/ 	.string	"-arch sm_100 -m 64 "



//--------------------- .note.nv.cuinfo           --------------------------
	.section	.note.nv.cuinfo,"",@"SHT_NOTE"
	.sectionflags	@"SHF_NOTE_NV_CUINFO"
        /*0018*/ 	.short	0x0002
        /*001a*/ 	.short	0x0064
        /*001c*/ 	.short	0x0082
	.zero		2


//--------------------- .nv.info                  --------------------------
	.section	.nv.info,"",@"SHT_CUDA_INFO"
	.align	4


	//----- nvinfo : EIATTR_REGCOUNT
	.align		4
        /*0000*/ 	.byte	0x04, 0x2f
        /*0002*/ 	.short	(.L_1 - .L_0)
	.align		4
.L_0:
        /*0004*/ 	.word	index@(_Z10knn_kernelPK6float2iS1_iiP4Pair)
        /*0008*/ 	.word	0x00000026


	//----- nvinfo : EIATTR_FRAME_SIZE
	.align		4
.L_1:
        /*000c*/ 	.byte	0x04, 0x11
        /*000e*/ 	.short	(.L_3 - .L_2)
	.align		4
.L_2:
        /*0010*/ 	.word	index@(_Z10knn_kernelPK6float2iS1_iiP4Pair)
        /*0014*/ 	.word	0x00000100


	//----- nvinfo : EIATTR_MIN_STACK_SIZE
	.align		4
.L_3:
        /*0018*/ 	.byte	0x04, 0x12
        /*001a*/ 	.short	(.L_5 - .L_4)
	.align		4
.L_4:
        /*001c*/ 	.word	index@(_Z10knn_kernelPK6float2iS1_iiP4Pair)
        /*0020*/ 	.word	0x00000100
.L_5:


//--------------------- .nv.compat                --------------------------
	.section	.nv.compat,"",@"SHT_CUDA_COMPAT_INFO"
	.align	4
        /*0000*/ 	.byte	0x02, 0x09, 0x00, 0x00, 0x02, 0x02, 0x01, 0x00, 0x02, 0x05, 0x05, 0x00, 0x03, 0x07, 0x01, 0x01
        /*0010*/ 	.byte	0x02, 0x03, 0x00, 0x00, 0x02, 0x06, 0x01, 0x00, 0x04, 0x0b, 0x08, 0x00, 0x09, 0x00, 0x00, 0x00
        /*0020*/ 	.byte	0x00, 0x00, 0x00, 0x00


//--------------------- .nv.info._Z10knn_kernelPK6float2iS1_iiP4Pair --------------------------
	.section	.nv.info._Z10knn_kernelPK6float2iS1_iiP4Pair,"",@"SHT_CUDA_INFO"
	.sectionflags	@""
	.align	4


	//----- nvinfo : EIATTR_CUDA_API_VERSION
	.align		4
        /*0000*/ 	.byte	0x04, 0x37
        /*0002*/ 	.short	(.L_7 - .L_6)
.L_6:
        /*0004*/ 	.word	0x00000082


	//----- nvinfo : EIATTR_KPARAM_INFO
	.align		4
.L_7:
        /*0008*/ 	.byte	0x04, 0x17
        /*000a*/ 	.short	(.L_9 - .L_8)
.L_8:
        /*000c*/ 	.word	0x00000000
        /*0010*/ 	.short	0x0005
        /*0012*/ 	.short	0x0020
        /*0014*/ 	.byte	0x00, 0xf5, 0x21, 0x00


	//----- nvinfo : EIATTR_KPARAM_INFO
	.align		4
.L_9:
        /*0018*/ 	.byte	0x04, 0x17
        /*001a*/ 	.short	(.L_11 - .L_10)
.L_10:
        /*001c*/ 	.word	0x00000000
        /*0020*/ 	.short	0x0004
        /*0022*/ 	.short	0x001c
        /*0024*/ 	.byte	0x00, 0xf0, 0x11, 0x00


	//----- nvinfo : EIATTR_KPARAM_INFO
	.align		4
.L_11:
        /*0028*/ 	.byte	0x04, 0x17
        /*002a*/ 	.short	(.L_13 - .L_12)
.L_12:
        /*002c*/ 	.word	0x00000000
        /*0030*/ 	.short	0x0003
        /*0032*/ 	.short	0x0018
        /*0034*/ 	.byte	0x00, 0xf0, 0x11, 0x00


	//----- nvinfo : EIATTR_KPARAM_INFO
	.align		4
.L_13:
        /*0038*/ 	.byte	0x04, 0x17
        /*003a*/ 	.short	(.L_15 - .L_14)
.L_14:
        /*003c*/ 	.word	0x00000000
        /*0040*/ 	.short	0x0002
        /*0042*/ 	.short	0x0010
        /*0044*/ 	.byte	0x00, 0xf5, 0x21, 0x00


	//----- nvinfo : EIATTR_KPARAM_INFO
	.align		4
.L_15:
        /*0048*/ 	.byte	0x04, 0x17
        /*004a*/ 	.short	(.L_17 - .L_16)
.L_16:
        /*004c*/ 	.word	0x00000000
        /*0050*/ 	.short	0x0001
        /*0052*/ 	.short	0x0008
        /*0054*/ 	.byte	0x00, 0xf0, 0x11, 0x00


	//----- nvinfo : EIATTR_KPARAM_INFO
	.align		4
.L_17:
        /*0058*/ 	.byte	0x04, 0x17
        /*005a*/ 	.short	(.L_19 - .L_18)
.L_18:
        /*005c*/ 	.word	0x00000000
        /*0060*/ 	.short	0x0000
        /*0062*/ 	.short	0x0000
        /*0064*/ 	.byte	0x00, 0xf5, 0x21, 0x00


	//----- nvinfo : EIATTR_SPARSE_MMA_MASK
	.align		4
.L_19:
        /*0068*/ 	.byte	0x03, 0x50
        /*006a*/ 	.short	0x0000


	//----- nvinfo : EIATTR_MAXREG_COUNT
	.align		4
        /*006c*/ 	.byte	0x03, 0x1b
        /*006e*/ 	.short	0x00ff


	//----- nvinfo : EIATTR_NUM_BARRIERS
	.align		4
        /*0070*/ 	.byte	0x02, 0x4c
        /*0072*/ 	.byte	0x01
	.zero		1


	//----- nvinfo : EIATTR_MERCURY_ISA_VERSION
	.align		4
        /*0074*/ 	.byte	0x03, 0x5f
        /*0076*/ 	.short	0x0101


	//----- nvinfo : EIATTR_COOP_GROUP_MASK_REGIDS
	.align		4
        /*0078*/ 	.byte	0x04, 0x29
        /*007a*/ 	.short	(.L_21 - .L_20)


	//   ....[0]....
.L_20:
        /*007c*/ 	.word	0xffffffff


	//   ....[1]....
        /*0080*/ 	.word	0xffffffff


	//   ....[2]....
        /*0084*/ 	.word	0xffffffff


	//   ....[3]....
        /*0088*/ 	.word	0xffffffff


	//   ....[4]....
        /*008c*/ 	.word	0xffffffff


	//----- nvinfo : EIATTR_COOP_GROUP_INSTR_OFFSETS
	.align		4
.L_21:
        /*0090*/ 	.byte	0x04, 0x28
        /*0092*/ 	.short	(.L_23 - .L_22)


	//   ....[0]....
.L_22:
        /*0094*/ 	.word	0x00001bc0


	//   ....[1]....
        /*0098*/ 	.word	0x00002ba0


	//   ....[2]....
        /*009c*/ 	.word	0x00003190


	//   ....[3]....
        /*00a0*/ 	.word	0x00003b70


	//   ....[4]....
        /*00a4*/ 	.word	0x00004bc0


	//----- nvinfo : EIATTR_VRC_CTA_INIT_COUNT
	.align		4
.L_23:
        /*00a8*/ 	.byte	0x02, 0x4a
	.zero		1
	.zero		1


	//----- nvinfo : EIATTR_EXIT_INSTR_OFFSETS
	.align		4
        /*00ac*/ 	.byte	0x04, 0x1c
        /*00ae*/ 	.short	(.L_25 - .L_24)


	//   ....[0]....
.L_24:
        /*00b0*/ 	.word	0x000000a0


	//   ....[1]....
        /*00b4*/ 	.word	0x00004bd0


	//   ....[2]....
        /*00b8*/ 	.word	0x00005020


	//   ....[3]....
        /*00bc*/ 	.word	0x00005490


	//   ....[4]....
        /*00c0*/ 	.word	0x000056e0


	//   ....[5]....
        /*00c4*/ 	.word	0x00005710


	//   ....[6]....
        /*00c8*/ 	.word	0x000057b0


	//----- nvinfo : EIATTR_CRS_STACK_SIZE
	.align		4
.L_25:
        /*00cc*/ 	.byte	0x04, 0x1e
        /*00ce*/ 	.short	(.L_27 - .L_26)
.L_26:
        /*00d0*/ 	.word	0x00000000


	//----- nvinfo : EIATTR_CBANK_PARAM_SIZE
	.align		4
.L_27:
        /*00d4*/ 	.byte	0x03, 0x19
        /*00d6*/ 	.short	0x0028


	//----- nvinfo : EIATTR_PARAM_CBANK
	.align		4
        /*00d8*/ 	.byte	0x04, 0x0a
        /*00da*/ 	.short	(.L_29 - .L_28)
	.align		4
.L_28:
        /*00dc*/ 	.word	index@(.nv.constant0._Z10knn_kernelPK6float2iS1_iiP4Pair)
        /*00e0*/ 	.short	0x0380
        /*00e2*/ 	.short	0x0028


	//----- nvinfo : EIATTR_SW_WAR
	.align		4
.L_29:
        /*00e4*/ 	.byte	0x04, 0x36
        /*00e6*/ 	.short	(.L_31 - .L_30)
.L_30:
        /*00e8*/ 	.word	0x00000008
.L_31:


//--------------------- .nv.callgraph             --------------------------
	.section	.nv.callgraph,"",@"SHT_CUDA_CALLGRAPH"
	.align	4
	.sectionentsize	8
	.align		4
        /*0000*/ 	.word	0x00000000
	.align		4
        /*0004*/ 	.word	0xffffffff
	.align		4
        /*0008*/ 	.word	0x00000000
	.align		4
        /*000c*/ 	.word	0xfffffffe
	.align		4
        /*0010*/ 	.word	0x00000000
	.align		4
        /*0014*/ 	.word	0xfffffffd
	.align		4
        /*0018*/ 	.word	0x00000000
	.align		4
        /*001c*/ 	.word	0xfffffffc


//--------------------- .text._Z10knn_kernelPK6float2iS1_iiP4Pair --------------------------
	.section	.text._Z10knn_kernelPK6float2iS1_iiP4Pair,"ax",@progbits
	.align	128
        .global         _Z10knn_kernelPK6float2iS1_iiP4Pair
        .type           _Z10knn_kernelPK6float2iS1_iiP4Pair,@function
        .size           _Z10knn_kernelPK6float2iS1_iiP4Pair,(.L_x_117 - _Z10knn_kernelPK6float2iS1_iiP4Pair)
        .other          _Z10knn_kernelPK6float2iS1_iiP4Pair,@"STO_CUDA_ENTRY STV_DEFAULT"
_Z10knn_kernelPK6float2iS1_iiP4Pair:
.text._Z10knn_kernelPK6float2iS1_iiP4Pair:
[----:B------:R-:W0:Y:S01]  /*0000*/  LDC R1, c[0x0][0x37c] ;  /* 0x0000df00ff017b82 */ /* 0x000e220000000800 */
[----:B------:R-:W1:Y:S01]  /*0010*/  S2R R21, SR_TID.X ;  /* 0x0000000000157919 */ /* 0x000e620000002100 */
[----:B------:R-:W2:Y:S01]  /*0020*/  LDCU UR10, c[0x0][0x360] ;  /* 0x00006c00ff0a77ac */ /* 0x000ea20008000800 */
[----:B0-----:R-:W-:Y:S01]  /*0030*/  VIADD R1, R1, 0xffffff00 ;  /* 0xffffff0001017836 */ /* 0x001fe20000000000 */
[----:B------:R-:W0:Y:S01]  /*0040*/  S2R R3, SR_CTAID.X ;  /* 0x0000000000037919 */ /* 0x000e220000002500 */
[----:B------:R-:W3:Y:S01]  /*0050*/  LDCU UR4, c[0x0][0x388] ;  /* 0x00007100ff0477ac */ /* 0x000ee20008000800 */
[----:B--2---:R-:W-:Y:S01]  /*0060*/  USHF.R.U32.HI UR5, URZ, 0x5, UR10 ;  /* 0x00000005ff057899 */ /* 0x004fe2000801160a */
[----:B-1----:R-:W-:-:S05]  /*0070*/  SHF.R.U32.HI R12, RZ, 0x5, R21 ;  /* 0x00000005ff0c7819 */ /* 0x002fca0000011615 */
[----:B0-----:R-:W-:-:S05]  /*0080*/  IMAD R20, R3, UR5, R12 ;  /* 0x0000000503147c24 */ /* 0x001fca000f8e020c */
[----:B---3--:R-:W-:-:S13]  /*0090*/  ISETP.GE.AND P0, PT, R20, UR4, PT ;  /* 0x0000000414007c0c */ /* 0x008fda000bf06270 */
[----:B------:R-:W-:Y:S05]  /*00a0*/  @P0 EXIT ;  /* 0x000000000000094d */ /* 0x000fea0003800000 */
[----:B------:R-:W0:Y:S01]  /*00b0*/  LDC.64 R2, c[0x0][0x380] ;  /* 0x0000e000ff027b82 */ /* 0x000e220000000a00 */
[----:B------:R-:W1:Y:S07]  /*00c0*/  LDCU.64 UR8, c[0x0][0x358] ;  /* 0x00006b00ff0877ac */ /* 0x000e6e0008000a00 */
[----:B------:R-:W2:Y:S01]  /*00d0*/  LDC R13, c[0x0][0x39c] ;  /* 0x0000e700ff0d7b82 */ /* 0x000ea20000000800 */
[----:B0-----:R-:W-:-:S06]  /*00e0*/  IMAD.WIDE R2, R20, 0x8, R2 ;  /* 0x0000000814027825 */ /* 0x001fcc00078e0202 */
[----:B-1----:R-:W5:Y:S01]  /*00f0*/  LDG.E.64 R2, desc[UR8][R2.64] ;  /* 0x0000000802027981 */ /* 0x002f62000c1e1b00 */
[----:B------:R-:W-:Y:S01]  /*0100*/  LOP3.LUT R21, R21, 0x1f, RZ, 0xc0, !PT ;  /* 0x0000001f15157812 */ /* 0x000fe200078ec0ff */
[----:B------:R-:W-:Y:S01]  /*0110*/  VIADD R23, R1, 0x80 ;  /* 0x0000008001177836 */ /* 0x000fe20000000000 */
[----:B--2---:R-:W-:Y:S02]  /*0120*/  ISETP.GE.AND P0, PT, R13, 0x20, PT ;  /* 0x000000200d00780c */ /* 0x004fe40003f06270 */
[----:B------:R-:W-:-:S04]  /*0130*/  SHF.R.S32.HI R0, RZ, 0x1f, R13 ;  /* 0x0000001fff007819 */ /* 0x000fc8000001140d */
[----:B------:R-:W-:-:S04]  /*0140*/  LEA.HI R0, R0, R13, RZ, 0x5 ;  /* 0x0000000d00007211 */ /* 0x000fc800078f28ff */
[----:B------:R-:W-:-:S03]  /*0150*/  SHF.R.S32.HI R0, RZ, 0x5, R0 ;  /* 0x00000005ff007819 */ /* 0x000fc60000011400 */
[----:B------:R-:W-:Y:S05]  /*0160*/  @!P0 BRA `(.L_x_0) ;  /* 0x0000000400448947 */ /* 0x000fea0003800000 */
[C---:B------:R-:W-:Y:S01]  /*0170*/  VIADD R4, R0.reuse, 0xffffffff ;  /* 0xffffffff00047836 */ /* 0x040fe20000000000 */
[----:B------:R-:W-:Y:S01]  /*0180*/  LOP3.LUT R17, R0, 0xf, RZ, 0xc0, !PT ;  /* 0x0000000f00117812 */ /* 0x000fe200078ec0ff */
[----:B------:R-:W-:-:S03]  /*0190*/  IMAD.MOV.U32 R14, RZ, RZ, RZ ;  /* 0x000000ffff0e7224 */ /* 0x000fc600078e00ff */
[----:B------:R-:W-:Y:S02]  /*01a0*/  ISETP.GE.U32.AND P0, PT, R4, 0xf, PT ;  /* 0x0000000f0400780c */ /* 0x000fe40003f06070 */
[----:B------:R-:W-:-:S11]  /*01b0*/  ISETP.NE.AND P1, PT, R17, RZ, PT ;  /* 0x000000ff1100720c */ /* 0x000fd60003f25270 */
[----:B------:R-:W-:Y:S05]  /*01c0*/  @!P0 BRA `(.L_x_1) ;  /* 0x0000000000588947 */ /* 0x000fea0003800000 */
[----:B------:R-:W-:Y:S01]  /*01d0*/  LOP3.LUT R14, R0, 0x3fffff0, RZ, 0xc0, !PT ;  /* 0x03fffff0000e7812 */ /* 0x000fe200078ec0ff */
[----:B------:R-:W-:Y:S01]  /*01e0*/  IMAD.MOV.U32 R15, RZ, RZ, RZ ;  /* 0x000000ffff0f7224 */ /* 0x000fe200078e00ff */
[----:B------:R-:W-:Y:S01]  /*01f0*/  MOV R5, 0x7f7fffff ;  /* 0x7f7fffff00057802 */ /* 0x000fe20000000f00 */
[----:B------:R-:W-:Y:S02]  /*0200*/  IMAD.MOV.U32 R4, RZ, RZ, 0x7f7fffff ;  /* 0x7f7fffffff047424 */ /* 0x000fe400078e00ff */
[----:B------:R-:W-:Y:S02]  /*0210*/  IMAD.MOV.U32 R6, RZ, RZ, 0x7f7fffff ;  /* 0x7f7fffffff067424 */ /* 0x000fe400078e00ff */
[----:B------:R-:W-:Y:S02]  /*0220*/  IMAD.MOV.U32 R7, RZ, RZ, 0x7f7fffff ;  /* 0x7f7fffffff077424 */ /* 0x000fe400078e00ff */
[----:B------:R-:W-:Y:S02]  /*0230*/  IMAD.MOV.U32 R8, RZ, RZ, -0x1 ;  /* 0xffffffffff087424 */ /* 0x000fe400078e00ff */
[----:B------:R-:W-:-:S02]  /*0240*/  IMAD.MOV.U32 R9, RZ, RZ, -0x1 ;  /* 0xffffffffff097424 */ /* 0x000fc400078e00ff */
[----:B------:R-:W-:Y:S02]  /*0250*/  IMAD.MOV.U32 R10, RZ, RZ, -0x1 ;  /* 0xffffffffff0a7424 */ /* 0x000fe400078e00ff */
[----:B------:R-:W-:-:S07]  /*0260*/  IMAD.MOV.U32 R11, RZ, RZ, -0x1 ;  /* 0xffffffffff0b7424 */ /* 0x000fce00078e00ff */
.L_x_2:
[C---:B0-----:R-:W-:Y:S01]  /*0270*/  LEA R16, R15.reuse, R1, 0x2 ;  /* 0x000000010f107211 */ /* 0x041fe200078e10ff */
[----:B------:R-:W-:-:S04]  /*0280*/  VIADD R15, R15, 0x10 ;  /* 0x000000100f0f7836 */ /* 0x000fc80000000000 */
[----:B------:R0:W-:Y:S01]  /*0290*/  STL.128 [R16], R4 ;  /* 0x0000000410007387 */ /* 0x0001e20000100c00 */
[----:B------:R-:W-:-:S03]  /*02a0*/  ISETP.NE.AND P0, PT, R15, R14, PT ;  /* 0x0000000e0f00720c */ /* 0x000fc60003f05270 */
[----:B------:R0:W-:Y:S04]  /*02b0*/  STL.128 [R16+0x80], R8 ;  /* 0x0000800810007387 */ /* 0x0001e80000100c00 */
[----:B------:R0:W-:Y:S04]  /*02c0*/  STL.128 [R16+0x10], R4 ;  /* 0x0000100410007387 */ /* 0x0001e80000100c00 */
[----:B------:R0:W-:Y:S04]  /*02d0*/  STL.128 [R16+0x90], R8 ;  /* 0x0000900810007387 */ /* 0x0001e80000100c00 */
[----:B------:R0:W-:Y:S04]  /*02e0*/  STL.128 [R16+0x20], R4 ;  /* 0x0000200410007387 */ /* 0x0001e80000100c00 */
[----:B------:R0:W-:Y:S04]  /*02f0*/  STL.128 [R16+0xa0], R8 ;  /* 0x0000a00810007387 */ /* 0x0001e80000100c00 */
[----:B------:R0:W-:Y:S04]  /*0300*/  STL.128 [R16+0x30], R4 ;  /* 0x0000300410007387 */ /* 0x0001e80000100c00 */
[----:B------:R0:W-:Y:S01]  /*0310*/  STL.128 [R16+0xb0], R8 ;  /* 0x0000b00810007387 */ /* 0x0001e20000100c00 */
[----:B------:R-:W-:Y:S05]  /*0320*/  @P0 BRA `(.L_x_2) ;  /* 0xfffffffc00d00947 */ /* 0x000fea000383ffff */
.L_x_1:
[----:B------:R-:W-:Y:S05]  /*0330*/  @!P1 BRA `(.L_x_0) ;  /* 0x0000000000d09947 */ /* 0x000fea0003800000 */
[----:B------:R-:W-:Y:S02]  /*0340*/  ISETP.GE.U32.AND P0, PT, R17, 0x8, PT ;  /* 0x000000081100780c */ /* 0x000fe40003f06070 */
[----:B0-----:R-:W-:-:S04]  /*0350*/  LOP3.LUT R6, R0, 0x7, RZ, 0xc0, !PT ;  /* 0x0000000700067812 */ /* 0x001fc800078ec0ff */
[----:B------:R-:W-:-:S07]  /*0360*/  ISETP.NE.AND P1, PT, R6, RZ, PT ;  /* 0x000000ff0600720c */ /* 0x000fce0003f25270 */
[----:B------:R-:W-:Y:S06]  /*0370*/  @!P0 BRA `(.L_x_3) ;  /* 0x0000000000508947 */ /* 0x000fec0003800000 */
[C---:B------:R-:W-:Y:S02]  /*0380*/  IMAD R4, R14.reuse, 0x4, R1 ;  /* 0x000000040e047824 */ /* 0x040fe400078e0201 */
[----:B------:R-:W-:Y:S02]  /*0390*/  IMAD.MOV.U32 R5, RZ, RZ, 0x7f7fffff ;  /* 0x7f7fffffff057424 */ /* 0x000fe400078e00ff */
[----:B------:R-:W-:Y:S02]  /*03a0*/  IMAD.MOV.U32 R7, RZ, RZ, -0x1 ;  /* 0xffffffffff077424 */ /* 0x000fe400078e00ff */
[----:B------:R-:W-:Y:S01]  /*03b0*/  VIADD R14, R14, 0x8 ;  /* 0x000000080e0e7836 */ /* 0x000fe20000000000 */
[----:B------:R0:W-:Y:S04]  /*03c0*/  STL [R4], R5 ;  /* 0x0000000504007387 */ /* 0x0001e80000100800 */
[----:B------:R0:W-:Y:S04]  /*03d0*/  STL [R4+0x4], R5 ;  /* 0x0000040504007387 */ /* 0x0001e80000100800 */
        /* <DEDUP_REMOVED lines=13> */
[----:B------:R0:W-:Y:S02]  /*04b0*/  STL [R4+0x9c], R7 ;  /* 0x00009c0704007387 */ /* 0x0001e40000100800 */
.L_x_3:
[----:B------:R-:W-:Y:S05]  /*04c0*/  @!P1 BRA `(.L_x_0) ;  /* 0x00000000006c9947 */ /* 0x000fea0003800000 */
[----:B------:R-:W-:Y:S02]  /*04d0*/  ISETP.GE.U32.AND P0, PT, R6, 0x4, PT ;  /* 0x000000040600780c */ /* 0x000fe40003f06070 */
[----:B------:R-:W-:-:S04]  /*04e0*/  LOP3.LUT R8, R0, 0x3, RZ, 0xc0, !PT ;  /* 0x0000000300087812 */ /* 0x000fc800078ec0ff */
[----:B------:R-:W-:-:S07]  /*04f0*/  ISETP.NE.AND P1, PT, R8, RZ, PT ;  /* 0x000000ff0800720c */ /* 0x000fce0003f25270 */
[----:B------:R-:W-:Y:S06]  /*0500*/  @!P0 BRA `(.L_x_4) ;  /* 0x0000000000308947 */ /* 0x000fec0003800000 */
[C---:B0-----:R-:W-:Y:S01]  /*0510*/  IMAD R4, R14.reuse, 0x4, R1 ;  /* 0x000000040e047824 */ /* 0x041fe200078e0201 */
[----:B------:R-:W-:Y:S01]  /*0520*/  MOV R5, 0x7f7fffff ;  /* 0x7f7fffff00057802 */ /* 0x000fe20000000f00 */
[----:B------:R-:W-:Y:S02]  /*0530*/  IMAD.MOV.U32 R7, RZ, RZ, -0x1 ;  /* 0xffffffffff077424 */ /* 0x000fe400078e00ff */
[----:B------:R-:W-:Y:S02]  /*0540*/  VIADD R14, R14, 0x4 ;  /* 0x000000040e0e7836 */ /* 0x000fe40000000000 */
[----:B------:R1:W-:Y:S04]  /*0550*/  STL [R4], R5 ;  /* 0x0000000504007387 */ /* 0x0003e80000100800 */
[----:B------:R1:W-:Y:S04]  /*0560*/  STL [R4+0x4], R5 ;  /* 0x0000040504007387 */ /* 0x0003e80000100800 */
[----:B------:R1:W-:Y:S04]  /*0570*/  STL [R4+0x8], R5 ;  /* 0x0000080504007387 */ /* 0x0003e80000100800 */
[----:B------:R1:W-:Y:S04]  /*0580*/  STL [R4+0xc], R5 ;  /* 0x00000c0504007387 */ /* 0x0003e80000100800 */
[----:B------:R1:W-:Y:S04]  /*0590*/  STL [R4+0x80], R7 ;  /* 0x0000800704007387 */ /* 0x0003e80000100800 */
[----:B------:R1:W-:Y:S04]  /*05a0*/  STL [R4+0x84], R7 ;  /* 0x0000840704007387 */ /* 0x0003e80000100800 */
[----:B------:R1:W-:Y:S04]  /*05b0*/  STL [R4+0x88], R7 ;  /* 0x0000880704007387 */ /* 0x0003e80000100800 */
[----:B------:R1:W-:Y:S02]  /*05c0*/  STL [R4+0x8c], R7 ;  /* 0x00008c0704007387 */ /* 0x0003e40000100800 */
.L_x_4:
[----:B------:R-:W-:Y:S05]  /*05d0*/  @!P1 BRA `(.L_x_0) ;  /* 0x0000000000289947 */ /* 0x000fea0003800000 */
[----:B01----:R-:W-:Y:S01]  /*05e0*/  IMAD.MOV.U32 R5, RZ, RZ, 0x7f7fffff ;  /* 0x7f7fffffff057424 */ /* 0x003fe200078e00ff */
[----:B------:R-:W-:Y:S01]  /*05f0*/  UMOV UR4, URZ ;  /* 0x000000ff00047c82 */ /* 0x000fe20008000000 */
[----:B------:R-:W-:-:S07]  /*0600*/  IMAD.MOV.U32 R7, RZ, RZ, -0x1 ;  /* 0xffffffffff077424 */ /* 0x000fce00078e00ff */
.L_x_5:
[C---:B------:R-:W-:Y:S01]  /*0610*/  IMAD R4, R14.reuse, 0x4, R1 ;  /* 0x000000040e047824 */ /* 0x040fe200078e0201 */
[----:B------:R-:W-:Y:S01]  /*0620*/  UIADD3 UR4, UPT, UPT, UR4, 0x1, URZ ;  /* 0x0000000104047890 */ /* 0x000fe2000fffe0ff */
[----:B------:R-:W-:-:S03]  /*0630*/  VIADD R14, R14, 0x1 ;  /* 0x000000010e0e7836 */ /* 0x000fc60000000000 */
[----:B------:R2:W-:Y:S02]  /*0640*/  STL [R4], R5 ;  /* 0x0000000504007387 */ /* 0x0005e40000100800 */
[----:B------:R-:W-:Y:S02]  /*0650*/  ISETP.NE.AND P0, PT, R8, UR4, PT ;  /* 0x0000000408007c0c */ /* 0x000fe4000bf05270 */
[----:B------:R2:W-:Y:S11]  /*0660*/  STL [R4+0x80], R7 ;  /* 0x0000800704007387 */ /* 0x0005f60000100800 */
[----:B--2---:R-:W-:Y:S05]  /*0670*/  @P0 BRA `(.L_x_5) ;  /* 0xfffffffc00e40947 */ /* 0x004fea000383ffff */
.L_x_0:
[----:B------:R-:W2:Y:S01]  /*0680*/  LDCU UR4, c[0x0][0x398] ;  /* 0x00007300ff0477ac */ /* 0x000ea20008000800 */
[----:B------:R-:W-:Y:S01]  /*0690*/  IMAD R22, R13, UR5, RZ ;  /* 0x000000050d167c24 */ /* 0x000fe2000f8e02ff */
[----:B--2---:R-:W-:-:S09]  /*06a0*/  UISETP.GE.AND UP0, UPT, UR4, 0x1, UPT ;  /* 0x000000010400788c */ /* 0x004fd2000bf06270 */
[----:B------:R-:W-:Y:S05]  /*06b0*/  BRA.U !UP0, `(.L_x_6) ;  /* 0x0000002908d07547 */ /* 0x000fea000b800000 */
[----:B------:R-:W2:Y:S01]  /*06c0*/  S2UR UR5, SR_CgaCtaId ;  /* 0x00000000000579c3 */ /* 0x000ea20000008800 */
[----:B------:R-:W-:Y:S01]  /*06d0*/  UMOV UR4, 0x400 ;  /* 0x0000040000047882 */ /* 0x000fe20000000000 */
[----:B------:R-:W-:Y:S01]  /*06e0*/  IMAD R28, R12, R13, RZ ;  /* 0x0000000d0c1c7224 */ /* 0x000fe200078e02ff */
[----:B------:R-:W-:Y:S01]  /*06f0*/  UIADD3 UR4, UPT, UPT, UR4, 0x2000, URZ ;  /* 0x0000200004047890 */ /* 0x000fe2000fffe0ff */
[C---:B01----:R-:W-:Y:S01]  /*0700*/  IADD3 R4, PT, PT, R13.reuse, -0x1, RZ ;  /* 0xffffffff0d047810 */ /* 0x043fe20007ffe0ff */
[----:B------:R-:W-:Y:S01]  /*0710*/  IMAD R29, R0, 0x4, R1 ;  /* 0x00000004001d7824 */ /* 0x000fe200078e0201 */
[----:B------:R-:W-:Y:S01]  /*0720*/  ISETP.GE.AND P1, PT, R13, 0x2, PT ;  /* 0x000000020d00780c */ /* 0x000fe20003f26270 */
[----:B------:R-:W-:Y:S01]  /*0730*/  IMAD.MOV.U32 R25, RZ, RZ, RZ ;  /* 0x000000ffff197224 */ /* 0x000fe200078e00ff */
[----:B------:R-:W-:Y:S02]  /*0740*/  ISETP.GE.U32.AND P2, PT, R4, 0x3, PT ;  /* 0x000000030400780c */ /* 0x000fe40003f46070 */
[----:B------:R-:W-:-:S02]  /*0750*/  ISETP.NE.OR P1, PT, R21, RZ, !P1 ;  /* 0x000000ff1500720c */ /* 0x000fc40004f25670 */
[C---:B------:R-:W-:Y:S02]  /*0760*/  LOP3.LUT R27, R13.reuse, 0x3, RZ, 0xc0, !PT ;  /* 0x000000030d1b7812 */ /* 0x040fe400078ec0ff */
[----:B------:R-:W-:Y:S01]  /*0770*/  LOP3.LUT R26, R13, 0x7ffffffc, RZ, 0xc0, !PT ;  /* 0x7ffffffc0d1a7812 */ /* 0x000fe200078ec0ff */
[----:B--2---:R-:W-:-:S06]  /*0780*/  ULEA UR4, UR5, UR4, 0x18 ;  /* 0x0000000405047291 */ /* 0x004fcc000f8ec0ff */
[----:B------:R-:W-:-:S07]  /*0790*/  LEA R28, R28, UR4, 0x2 ;  /* 0x000000041c1c7c11 */ /* 0x000fce000f8e10ff */
.L_x_65:
[----:B0-234-:R-:W0:Y:S01]  /*07a0*/  S2R R8, SR_TID.X ;  /* 0x0000000000087919 */ /* 0x01de220000002100 */
[----:B------:R-:W1:Y:S01]  /*07b0*/  LDCU UR4, c[0x0][0x398] ;  /* 0x00007300ff0477ac */ /* 0x000e620008000800 */
[C---:B------:R-:W-:Y:S01]  /*07c0*/  VIADD R4, R25.reuse, 0x400 ;  /* 0x0000040019047836 */ /* 0x040fe20000000000 */
[----:B------:R-:W-:Y:S04]  /*07d0*/  BSSY.RECONVERGENT B0, `(.L_x_7) ;  /* 0x0000012000007945 */ /* 0x000fe80003800200 */
[----:B-1----:R-:W-:Y:S02]  /*07e0*/  ISETP.GT.AND P0, PT, R4, UR4, PT ;  /* 0x0000000404007c0c */ /* 0x002fe4000bf04270 */
[----:B------:R-:W-:-:S04]  /*07f0*/  IADD3 R24, PT, PT, -R25, UR4, RZ ;  /* 0x0000000419187c10 */ /* 0x000fc8000fffe1ff */
[----:B------:R-:W-:-:S04]  /*0800*/  SEL R24, R24, 0x400, P0 ;  /* 0x0000040018187807 */ /* 0x000fc80000000000 */
[----:B0-----:R-:W-:-:S13]  /*0810*/  ISETP.GE.AND P0, PT, R8, R24, PT ;  /* 0x000000180800720c */ /* 0x001fda0003f06270 */
[----:B-----5:R-:W-:Y:S05]  /*0820*/  @P0 BRA `(.L_x_8) ;  /* 0x0000000000300947 */ /* 0x020fea0003800000 */
[----:B------:R-:W0:Y:S01]  /*0830*/  S2R R4, SR_CgaCtaId ;  /* 0x0000000000047919 */ /* 0x000e220000008800 */
[----:B------:R-:W1:Y:S01]  /*0840*/  LDC.64 R6, c[0x0][0x390] ;  /* 0x0000e400ff067b82 */ /* 0x000e620000000a00 */
[----:B------:R-:W-:-:S04]  /*0850*/  MOV R9, 0x400 ;  /* 0x0000040000097802 */ /* 0x000fc80000000f00 */
[----:B0-----:R-:W-:-:S07]  /*0860*/  LEA R9, R4, R9, 0x18 ;  /* 0x0000000904097211 */ /* 0x001fce00078ec0ff */
.L_x_9:
[----:B0-----:R-:W-:-:S04]  /*0870*/  IMAD.IADD R5, R8, 0x1, R25 ;  /* 0x0000000108057824 */ /* 0x001fc800078e0219 */
[----:B-1----:R-:W-:-:S06]  /*0880*/  IMAD.WIDE R4, R5, 0x8, R6 ;  /* 0x0000000805047825 */ /* 0x002fcc00078e0206 */
[----:B------:R-:W2:Y:S01]  /*0890*/  LDG.E.64 R4, desc[UR8][R4.64] ;  /* 0x0000000804047981 */ /* 0x000ea2000c1e1b00 */
[C---:B------:R-:W-:Y:S02]  /*08a0*/  IMAD R10, R8.reuse, 0x8, R9 ;  /* 0x00000008080a7824 */ /* 0x040fe400078e0209 */
[----:B------:R-:W-:-:S05]  /*08b0*/  VIADD R8, R8, UR10 ;  /* 0x0000000a08087c36 */ /* 0x000fca0008000000 */
[----:B------:R-:W-:Y:S01]  /*08c0*/  ISETP.GE.AND P0, PT, R8, R24, PT ;  /* 0x000000180800720c */ /* 0x000fe20003f06270 */
[----:B--2---:R0:W-:-:S12]  /*08d0*/  STS.64 [R10], R4 ;  /* 0x000000040a007388 */ /* 0x0041d80000000a00 */
[----:B------:R-:W-:Y:S05]  /*08e0*/  @!P0 BRA `(.L_x_9) ;  /* 0xfffffffc00e08947 */ /* 0x000fea000383ffff */
.L_x_8:
[----:B------:R-:W-:Y:S05]  /*08f0*/  BSYNC.RECONVERGENT B0 ;  /* 0x0000000000007941 */ /* 0x000fea0003800200 */
.L_x_7:
[----:B------:R-:W-:Y:S01]  /*0900*/  BAR.SYNC.DEFER_BLOCKING 0x0 ;  /* 0x0000000000007b1d */ /* 0x000fe20000010000 */
[----:B------:R-:W-:-:S13]  /*0910*/  ISETP.GE.AND P0, PT, R24, 0x1, PT ;  /* 0x000000011800780c */ /* 0x000fda0003f06270 */
[----:B------:R-:W-:Y:S05]  /*0920*/  @!P0 BRA `(.L_x_10) ;  /* 0x0000002800208947 */ /* 0x000fea0003800000 */
[----:B------:R-:W-:-:S05]  /*0930*/  UMOV UR4, URZ ;  /* 0x000000ff00047c82 */ /* 0x000fca0008000000 */
.L_x_64:
[----:B0-234-:R-:W-:Y:S01]  /*0940*/  IADD3 R10, PT, PT, R21, UR4, RZ ;  /* 0x00000004150a7c10 */ /* 0x01dfe2000fffe0ff */
[----:B------:R-:W-:Y:S01]  /*0950*/  UIADD3 UR5, UPT, UPT, UR4, 0x80, URZ ;  /* 0x0000008004057890 */ /* 0x000fe2000fffe0ff */
[----:B------:R-:W-:Y:S02]  /*0960*/  BSSY.RECONVERGENT B0, `(.L_x_11) ;  /* 0x00000a1000007945 */ /* 0x000fe40003800200 */
[----:B------:R-:W-:-:S03]  /*0970*/  ISETP.GT.AND P0, PT, R24, R10, PT ;  /* 0x0000000a1800720c */ /* 0x000fc60003f04270 */
[----:B------:R-:W-:Y:S01]  /*0980*/  ISETP.LE.AND P3, PT, R24, UR5, PT ;  /* 0x0000000518007c0c */ /* 0x000fe2000bf63270 */
[----:B------:R-:W-:-:S09]  /*0990*/  UMOV UR4, UR5 ;  /* 0x0000000500047c82 */ /* 0x000fd20008000000 */
[----:B-1---5:R-:W-:Y:S05]  /*09a0*/  @!P0 BRA `(.L_x_12) ;  /* 0x0000000800708947 */ /* 0x022fea0003800000 */
[----:B------:R-:W0:Y:S01]  /*09b0*/  LDCU UR6, c[0x0][0x39c] ;  /* 0x00007380ff0677ac */ /* 0x000e220008000800 */
[----:B------:R-:W-:Y:S01]  /*09c0*/  VIMNMX R11, PT, PT, R24, UR5, PT ;  /* 0x00000005180b7c48 */ /* 0x000fe2000bfe0100 */
[----:B0-----:R-:W-:-:S09]  /*09d0*/  UISETP.GE.AND UP0, UPT, UR6, 0x40, UPT ;  /* 0x000000400600788c */ /* 0x001fd2000bf06270 */
[----:B------:R-:W-:Y:S05]  /*09e0*/  BRA.U !UP0, `(.L_x_13) ;  /* 0x0000000108b07547 */ /* 0x000fea000b800000 */
[----:B------:R-:W-:Y:S01]  /*09f0*/  BSSY.RECONVERGENT B1, `(.L_x_14) ;  /* 0x000002a000017945 */ /* 0x000fe20003800200 */
.L_x_20:
[----:B------:R-:W2:Y:S01]  /*0a00*/  LDL R9, [R29+-0x4] ;  /* 0xfffffc001d097983 */ /* 0x000ea20000100800 */
[----:B0-----:R-:W0:Y:S01]  /*0a10*/  S2UR UR7, SR_CgaCtaId ;  /* 0x00000000000779c3 */ /* 0x001e220000008800 */
[----:B------:R-:W-:Y:S01]  /*0a20*/  UMOV UR6, 0x400 ;  /* 0x0000040000067882 */ /* 0x000fe20000000000 */
[----:B------:R-:W-:Y:S01]  /*0a30*/  BSSY.RECONVERGENT B2, `(.L_x_15) ;  /* 0x0000022000027945 */ /* 0x000fe20003800200 */
[----:B0-----:R-:W-:-:S06]  /*0a40*/  ULEA UR6, UR7, UR6, 0x18 ;  /* 0x0000000607067291 */ /* 0x001fcc000f8ec0ff */
[----:B-1----:R-:W-:-:S06]  /*0a50*/  LEA R5, R10, UR6, 0x3 ;  /* 0x000000060a057c11 */ /* 0x002fcc000f8e18ff */
[----:B------:R-:W0:Y:S02]  /*0a60*/  LDS.64 R4, [R5] ;  /* 0x0000000005047984 */ /* 0x000e240000000a00 */
[----:B0----5:R-:W-:Y:S01]  /*0a70*/  FADD R6, R3, -R5 ;  /* 0x8000000503067221 */ /* 0x021fe20000000000 */
[----:B------:R-:W-:-:S03]  /*0a80*/  FADD R4, R2, -R4 ;  /* 0x8000000402047221 */ /* 0x000fc60000000000 */
[----:B------:R-:W-:-:S04]  /*0a90*/  FMUL R7, R6, R6 ;  /* 0x0000000606077220 */ /* 0x000fc80000400000 */
[----:B------:R-:W-:-:S05]  /*0aa0*/  FFMA R4, R4, R4, R7 ;  /* 0x0000000404047223 */ /* 0x000fca0000000007 */
[----:B--2---:R-:W-:-:S13]  /*0ab0*/  FSETP.GEU.AND P0, PT, R4, R9, PT ;  /* 0x000000090400720b */ /* 0x004fda0003f0e000 */
[----:B------:R-:W-:Y:S05]  /*0ac0*/  @P0 BRA `(.L_x_16) ;  /* 0x0000000000600947 */ /* 0x000fea0003800000 */
[----:B------:R-:W-:Y:S01]  /*0ad0*/  BSSY.RECONVERGENT B3, `(.L_x_17) ;  /* 0x0000013000037945 */ /* 0x000fe20003800200 */
[----:B------:R-:W-:Y:S02]  /*0ae0*/  VIADD R5, R0, 0xffffffff ;  /* 0xffffffff00057836 */ /* 0x000fe40000000000 */
[----:B------:R-:W-:-:S07]  /*0af0*/  IMAD.MOV.U32 R6, RZ, RZ, R0 ;  /* 0x000000ffff067224 */ /* 0x000fce00078e0000 */
.L_x_19:
[----:B0-----:R-:W-:-:S04]  /*0b00*/  VIADD R8, R6, 0xfffffffe ;  /* 0xfffffffe06087836 */ /* 0x001fc80000000000 */
[----:B------:R-:W-:-:S05]  /*0b10*/  IMAD R6, R8, 0x4, R1 ;  /* 0x0000000408067824 */ /* 0x000fca00078e0201 */
[----:B------:R-:W2:Y:S02]  /*0b20*/  LDL R12, [R6] ;  /* 0x00000000060c7983 */ /* 0x000ea40000100800 */
[----:B--2---:R-:W-:-:S13]  /*0b30*/  FSETP.GEU.AND P0, PT, R4, R12, PT ;  /* 0x0000000c0400720b */ /* 0x004fda0003f0e000 */
[----:B------:R-:W-:Y:S05]  /*0b40*/  @P0 BRA `(.L_x_18) ;  /* 0x00000000002c0947 */ /* 0x000fea0003800000 */
[----:B------:R-:W-:Y:S02]  /*0b50*/  IMAD R7, R5, 0x4, R1 ;  /* 0x0000000405077824 */ /* 0x000fe400078e0201 */
[----:B------:R-:W-:-:S03]  /*0b60*/  IMAD R8, R8, 0x4, R23 ;  /* 0x0000000408087824 */ /* 0x000fc600078e0217 */
[----:B------:R0:W-:Y:S04]  /*0b70*/  STL [R7], R12 ;  /* 0x0000000c07007387 */ /* 0x0001e80000100800 */
[----:B------:R-:W2:Y:S01]  /*0b80*/  LDL R8, [R8] ;  /* 0x0000000008087983 */ /* 0x000ea20000100800 */
[C---:B------:R-:W-:Y:S01]  /*0b90*/  ISETP.GT.AND P0, PT, R5.reuse, 0x1, PT ;  /* 0x000000010500780c */ /* 0x040fe20003f04270 */
[----:B------:R-:W-:Y:S01]  /*0ba0*/  IMAD.MOV.U32 R6, RZ, RZ, R5 ;  /* 0x000000ffff067224 */ /* 0x000fe200078e0005 */
[----:B------:R-:W-:-:S05]  /*0bb0*/  IADD3 R9, PT, PT, R5, -0x1, RZ ;  /* 0xffffffff05097810 */ /* 0x000fca0007ffe0ff */
[----:B------:R-:W-:Y:S01]  /*0bc0*/  IMAD.MOV.U32 R5, RZ, RZ, R9 ;  /* 0x000000ffff057224 */ /* 0x000fe200078e0009 */
[----:B--2---:R0:W-:Y:S05]  /*0bd0*/  STL [R7+0x80], R8 ;  /* 0x0000800807007387 */ /* 0x0041ea0000100800 */
[----:B------:R-:W-:Y:S05]  /*0be0*/  @P0 BRA `(.L_x_19) ;  /* 0xfffffffc00c40947 */ /* 0x000fea000383ffff */
[----:B------:R-:W-:-:S07]  /*0bf0*/  IMAD.MOV.U32 R5, RZ, RZ, R9 ;  /* 0x000000ffff057224 */ /* 0x000fce00078e0009 */
.L_x_18:
[----:B------:R-:W-:Y:S05]  /*0c00*/  BSYNC.RECONVERGENT B3 ;  /* 0x0000000000037941 */ /* 0x000fea0003800200 */
.L_x_17:
[----:B------:R-:W-:Y:S02]  /*0c10*/  IMAD R5, R5, 0x4, R1 ;  /* 0x0000000405057824 */ /* 0x000fe400078e0201 */
[----:B------:R-:W-:-:S03]  /*0c20*/  IMAD.IADD R6, R10, 0x1, R25 ;  /* 0x000000010a067824 */ /* 0x000fc600078e0219 */
[----:B------:R1:W-:Y:S04]  /*0c30*/  STL [R5], R4 ;  /* 0x0000000405007387 */ /* 0x0003e80000100800 */
[----:B------:R1:W-:Y:S02]  /*0c40*/  STL [R5+0x80], R6 ;  /* 0x0000800605007387 */ /* 0x0003e40000100800 */
.L_x_16:
[----:B------:R-:W-:Y:S05]  /*0c50*/  BSYNC.RECONVERGENT B2 ;  /* 0x0000000000027941 */ /* 0x000fea0003800200 */
.L_x_15:
[----:B------:R-:W-:-:S05]  /*0c60*/  VIADD R10, R10, 0x20 ;  /* 0x000000200a0a7836 */ /* 0x000fca0000000000 */
[----:B------:R-:W-:-:S13]  /*0c70*/  ISETP.GE.AND P0, PT, R10, R11, PT ;  /* 0x0000000b0a00720c */ /* 0x000fda0003f06270 */
[----:B------:R-:W-:Y:S05]  /*0c80*/  @!P0 BRA `(.L_x_20) ;  /* 0xfffffffc005c8947 */ /* 0x000fea000383ffff */
[----:B------:R-:W-:Y:S05]  /*0c90*/  BSYNC.RECONVERGENT B1 ;  /* 0x0000000000017941 */ /* 0x000fea0003800200 */
.L_x_14:
[----:B------:R-:W-:Y:S05]  /*0ca0*/  BRA `(.L_x_12) ;  /* 0x0000000400b07947 */ /* 0x000fea0003800000 */
.L_x_13:
[----:B------:R0:W5:Y:S01]  /*0cb0*/  LDL R12, [R29+-0x4] ;  /* 0xfffffc001d0c7983 */ /* 0x0001620000100800 */
[----:B------:R-:W-:Y:S01]  /*0cc0*/  IADD3 R4, PT, PT, R11, -R10, RZ ;  /* 0x8000000a0b047210 */ /* 0x000fe20007ffe0ff */
[----:B------:R-:W-:Y:S01]  /*0cd0*/  BSSY.RECONVERGENT B1, `(.L_x_21) ;  /* 0x000003a000017945 */ /* 0x000fe20003800200 */
[----:B------:R-:W-:Y:S02]  /*0ce0*/  PLOP3.LUT P0, PT, PT, PT, PT, 0x80, 0x8 ;  /* 0x000000000008781c */ /* 0x000fe40003f0f070 */
[----:B------:R-:W-:-:S13]  /*0cf0*/  ISETP.GT.AND P4, PT, R4, 0x60, PT ;  /* 0x000000600400780c */ /* 0x000fda0003f84270 */
[----:B0-----:R-:W-:Y:S05]  /*0d00*/  @!P4 BRA `(.L_x_22) ;  /* 0x0000000000d8c947 */ /* 0x001fea0003800000 */
[----:B------:R-:W0:Y:S01]  /*0d10*/  S2R R4, SR_CgaCtaId ;  /* 0x0000000000047919 */ /* 0x000e220000008800 */
[----:B------:R-:W1:Y:S01]  /*0d20*/  S2UR UR7, SR_CgaCtaId ;  /* 0x00000000000779c3 */ /* 0x000e620000008800 */
[----:B------:R-:W-:Y:S01]  /*0d30*/  UMOV UR6, 0x400 ;  /* 0x0000040000067882 */ /* 0x000fe20000000000 */
[----:B------:R-:W-:Y:S01]  /*0d40*/  MOV R13, 0x400 ;  /* 0x00000400000d7802 */ /* 0x000fe20000000f00 */
[----:B------:R-:W-:Y:S01]  /*0d50*/  VIADD R15, R11, 0xffffffa0 ;  /* 0xffffffa00b0f7836 */ /* 0x000fe20000000000 */
[----:B------:R-:W-:Y:S01]  /*0d60*/  PLOP3.LUT P0, PT, PT, PT, PT, 0x8, 0x80 ;  /* 0x000000000080781c */ /* 0x000fe20003f0e170 */
[----:B-1----:R-:W-:-:S06]  /*0d70*/  ULEA UR6, UR7, UR6, 0x18 ;  /* 0x0000000607067291 */ /* 0x002fcc000f8ec0ff */
[----:B------:R-:W-:Y:S01]  /*0d80*/  IMAD.U32 R5, RZ, RZ, UR6 ;  /* 0x00000006ff057e24 */ /* 0x000fe2000f8e00ff */
[----:B0-----:R-:W-:-:S07]  /*0d90*/  LEA R13, R4, R13, 0x18 ;  /* 0x0000000d040d7211 */ /* 0x001fce00078ec0ff */
.L_x_23:
[----:B------:R-:W-:-:S05]  /*0da0*/  IMAD R14, R10, 0x8, R5 ;  /* 0x000000080a0e7824 */ /* 0x000fca00078e0205 */
[----:B------:R-:W0:Y:S04]  /*0db0*/  LDS.64 R8, [R14] ;  /* 0x000000000e087984 */ /* 0x000e280000000a00 */
[----:B------:R-:W1:Y:S04]  /*0dc0*/  LDS.64 R6, [R14+0x100] ;  /* 0x000100000e067984 */ /* 0x000e680000000a00 */
[----:B------:R-:W2:Y:S01]  /*0dd0*/  LDS.64 R4, [R14+0x200] ;  /* 0x000200000e047984 */ /* 0x000ea20000000a00 */
[----:B0----5:R-:W-:Y:S01]  /*0de0*/  FADD R9, R3, -R9 ;  /* 0x8000000903097221 */ /* 0x021fe20000000000 */
[----:B------:R-:W-:-:S03]  /*0df0*/  FADD R8, R2, -R8 ;  /* 0x8000000802087221 */ /* 0x000fc60000000000 */
[----:B------:R-:W-:Y:S01]  /*0e00*/  FMUL R9, R9, R9 ;  /* 0x0000000909097220 */ /* 0x000fe20000400000 */
[----:B-1----:R-:W-:Y:S01]  /*0e10*/  FADD R7, R3, -R7 ;  /* 0x8000000703077221 */ /* 0x002fe20000000000 */
[----:B------:R-:W-:Y:S02]  /*0e20*/  FADD R6, R2, -R6 ;  /* 0x8000000602067221 */ /* 0x000fe40000000000 */
[----:B------:R-:W-:Y:S01]  /*0e30*/  FFMA R16, R8, R8, R9 ;  /* 0x0000000808107223 */ /* 0x000fe20000000009 */
[----:B------:R-:W-:Y:S01]  /*0e40*/  FMUL R7, R7, R7 ;  /* 0x0000000707077220 */ /* 0x000fe20000400000 */
[----:B------:R0:W1:Y:S01]  /*0e50*/  LDS.64 R8, [R14+0x300] ;  /* 0x000300000e087984 */ /* 0x0000620000000a00 */
[----:B--2---:R-:W-:Y:S01]  /*0e60*/  FADD R5, R3, -R5 ;  /* 0x8000000503057221 */ /* 0x004fe20000000000 */
[----:B------:R-:W-:Y:S01]  /*0e70*/  FADD R4, R2, -R4 ;  /* 0x8000000402047221 */ /* 0x000fe20000000000 */
[----:B------:R-:W-:Y:S01]  /*0e80*/  FSETP.GEU.AND P6, PT, R16, R12, PT ;  /* 0x0000000c1000720b */ /* 0x000fe20003fce000 */
[----:B------:R-:W-:Y:S01]  /*0e90*/  FFMA R6, R6, R6, R7 ;  /* 0x0000000606067223 */ /* 0x000fe20000000007 */
[----:B------:R-:W-:-:S04]  /*0ea0*/  FMUL R5, R5, R5 ;  /* 0x0000000505057220 */ /* 0x000fc80000400000 */
[----:B------:R-:W-:Y:S01]  /*0eb0*/  FFMA R4, R4, R4, R5 ;  /* 0x0000000404047223 */ /* 0x000fe20000000005 */
[----:B------:R-:W-:-:S06]  /*0ec0*/  IMAD.MOV.U32 R5, RZ, RZ, R13 ;  /* 0x000000ffff057224 */ /* 0x000fcc00078e000d */
[----:B------:R-:W-:Y:S01]  /*0ed0*/  @!P6 IMAD.MOV.U32 R12, RZ, RZ, R16 ;  /* 0x000000ffff0ce224 */ /* 0x000fe200078e0010 */
[----:B------:R2:W-:Y:S04]  /*0ee0*/  @!P6 STL [R29+-0x4], R16 ;  /* 0xfffffc101d00e387 */ /* 0x0005e80000100800 */
[----:B------:R-:W-:-:S13]  /*0ef0*/  FSETP.GEU.AND P4, PT, R6, R12, PT ;  /* 0x0000000c0600720b */ /* 0x000fda0003f8e000 */
[----:B------:R-:W-:Y:S01]  /*0f00*/  @!P4 IMAD.MOV.U32 R12, RZ, RZ, R6 ;  /* 0x000000ffff0cc224 */ /* 0x000fe200078e0006 */
[----:B0-----:R-:W-:Y:S01]  /*0f10*/  @!P4 IADD3 R14, PT, PT, R25, 0x20, R10 ;  /* 0x00000020190ec810 */ /* 0x001fe20007ffe00a */
[----:B------:R2:W-:Y:S03]  /*0f20*/  @!P4 STL [R29+-0x4], R6 ;  /* 0xfffffc061d00c387 */ /* 0x0005e60000100800 */
[----:B------:R-:W-:Y:S01]  /*0f30*/  FSETP.GEU.AND P5, PT, R4, R12, PT ;  /* 0x0000000c0400720b */ /* 0x000fe20003fae000 */
[----:B-1----:R-:W-:Y:S01]  /*0f40*/  FADD R9, R3, -R9 ;  /* 0x8000000903097221 */ /* 0x002fe20000000000 */
[----:B------:R-:W-:-:S03]  /*0f50*/  FADD R8, R2, -R8 ;  /* 0x8000000802087221 */ /* 0x000fc60000000000 */
[----:B------:R-:W-:-:S04]  /*0f60*/  FMUL R9, R9, R9 ;  /* 0x0000000909097220 */ /* 0x000fc80000400000 */
[----:B------:R-:W-:Y:S01]  /*0f70*/  FFMA R9, R8, R8, R9 ;  /* 0x0000000808097223 */ /* 0x000fe20000000009 */
[----:B------:R-:W-:-:S03]  /*0f80*/  @!P6 IMAD.IADD R8, R10, 0x1, R25 ;  /* 0x000000010a08e824 */ /* 0x000fc600078e0219 */
[----:B------:R-:W-:Y:S01]  /*0f90*/  @!P5 MOV R12, R4 ;  /* 0x00000004000cd202 */ /* 0x000fe20000000f00 */
[----:B------:R2:W-:Y:S01]  /*0fa0*/  @!P5 STL [R29+-0x4], R4 ;  /* 0xfffffc041d00d387 */ /* 0x0005e20000100800 */
[----:B------:R-:W-:-:S03]  /*0fb0*/  @!P5 IADD3 R18, PT, PT, R25, 0x40, R10 ;  /* 0x000000401912d810 */ /* 0x000fc60007ffe00a */
[----:B------:R2:W-:Y:S01]  /*0fc0*/  @!P6 STL [R29+0x7c], R8 ;  /* 0x00007c081d00e387 */ /* 0x0005e20000100800 */
[----:B------:R-:W-:-:S03]  /*0fd0*/  FSETP.GEU.AND P6, PT, R9, R12, PT ;  /* 0x0000000c0900720b */ /* 0x000fc60003fce000 */
[----:B------:R2:W-:Y:S04]  /*0fe0*/  @!P4 STL [R29+0x7c], R14 ;  /* 0x00007c0e1d00c387 */ /* 0x0005e80000100800 */
[----:B------:R2:W-:Y:S06]  /*0ff0*/  @!P5 STL [R29+0x7c], R18 ;  /* 0x00007c121d00d387 */ /* 0x0005ec0000100800 */
[----:B------:R-:W-:Y:S01]  /*1000*/  @!P6 IADD3 R30, PT, PT, R25, 0x60, R10 ;  /* 0x00000060191ee810 */ /* 0x000fe20007ffe00a */
[----:B------:R2:W-:Y:S01]  /*1010*/  @!P6 STL [R29+-0x4], R9 ;  /* 0xfffffc091d00e387 */ /* 0x0005e20000100800 */
[----:B------:R-:W-:-:S02]  /*1020*/  VIADD R10, R10, 0x80 ;  /* 0x000000800a0a7836 */ /* 0x000fc40000000000 */
[----:B------:R-:W-:Y:S01]  /*1030*/  @!P6 IMAD.MOV.U32 R12, RZ, RZ, R9 ;  /* 0x000000ffff0ce224 */ /* 0x000fe200078e0009 */
[----:B------:R2:W-:Y:S02]  /*1040*/  @!P6 STL [R29+0x7c], R30 ;  /* 0x00007c1e1d00e387 */ /* 0x0005e40000100800 */
[----:B------:R-:W-:-:S13]  /*1050*/  ISETP.GE.AND P4, PT, R10, R15, PT ;  /* 0x0000000f0a00720c */ /* 0x000fda0003f86270 */
[----:B--2---:R-:W-:Y:S05]  /*1060*/  @!P4 BRA `(.L_x_23) ;  /* 0xfffffffc004cc947 */ /* 0x004fea000383ffff */
.L_x_22:
[----:B------:R-:W-:Y:S05]  /*1070*/  BSYNC.RECONVERGENT B1 ;  /* 0x0000000000017941 */ /* 0x000fea0003800200 */
.L_x_21:
[----:B------:R-:W-:Y:S01]  /*1080*/  IMAD.IADD R4, R11, 0x1, -R10 ;  /* 0x000000010b047824 */ /* 0x000fe200078e0a0a */
[----:B------:R-:W-:Y:S04]  /*1090*/  BSSY.RECONVERGENT B1, `(.L_x_24) ;  /* 0x000001e000017945 */ /* 0x000fe80003800200 */
[----:B------:R-:W-:-:S13]  /*10a0*/  ISETP.GT.AND P4, PT, R4, 0x20, PT ;  /* 0x000000200400780c */ /* 0x000fda0003f84270 */
[----:B------:R-:W-:Y:S05]  /*10b0*/  @!P4 BRA `(.L_x_25) ;  /* 0x00000000006cc947 */ /* 0x000fea0003800000 */
[----:B------:R-:W0:Y:S01]  /*10c0*/  S2UR UR7, SR_CgaCtaId ;  /* 0x00000000000779c3 */ /* 0x000e220000008800 */
[----:B------:R-:W-:Y:S02]  /*10d0*/  UMOV UR6, 0x400 ;  /* 0x0000040000067882 */ /* 0x000fe40000000000 */
[----:B0-----:R-:W-:-:S06]  /*10e0*/  ULEA UR6, UR7, UR6, 0x18 ;  /* 0x0000000607067291 */ /* 0x001fcc000f8ec0ff */
[----:B------:R-:W-:-:S05]  /*10f0*/  LEA R8, R10, UR6, 0x3 ;  /* 0x000000060a087c11 */ /* 0x000fca000f8e18ff */
[----:B------:R-:W0:Y:S04]  /*1100*/  LDS.64 R4, [R8] ;  /* 0x0000000008047984 */ /* 0x000e280000000a00 */
[----:B------:R1:W2:Y:S02]  /*1110*/  LDS.64 R6, [R8+0x100] ;  /* 0x0001000008067984 */ /* 0x0002a40000000a00 */
[----:B-1----:R-:W-:Y:S02]  /*1120*/  VIADD R8, R10, 0x20 ;  /* 0x000000200a087836 */ /* 0x002fe40000000000 */
[----:B0----5:R-:W-:Y:S01]  /*1130*/  FADD R5, R3, -R5 ;  /* 0x8000000503057221 */ /* 0x021fe20000000000 */
[----:B------:R-:W-:-:S03]  /*1140*/  FADD R4, R2, -R4 ;  /* 0x8000000402047221 */ /* 0x000fc60000000000 */
[----:B------:R-:W-:Y:S01]  /*1150*/  FMUL R5, R5, R5 ;  /* 0x0000000505057220 */ /* 0x000fe20000400000 */
[----:B--2---:R-:W-:Y:S01]  /*1160*/  FADD R7, R3, -R7 ;  /* 0x8000000703077221 */ /* 0x004fe20000000000 */
[----:B------:R-:W-:Y:S02]  /*1170*/  FADD R6, R2, -R6 ;  /* 0x8000000602067221 */ /* 0x000fe40000000000 */
[----:B------:R-:W-:Y:S01]  /*1180*/  FFMA R5, R4, R4, R5 ;  /* 0x0000000404057223 */ /* 0x000fe20000000005 */
[----:B------:R-:W-:-:S04]  /*1190*/  FMUL R7, R7, R7 ;  /* 0x0000000707077220 */ /* 0x000fc80000400000 */
[----:B------:R-:W-:Y:S01]  /*11a0*/  FSETP.GEU.AND P0, PT, R5, R12, PT ;  /* 0x0000000c0500720b */ /* 0x000fe20003f0e000 */
[----:B------:R-:W-:-:S12]  /*11b0*/  FFMA R7, R6, R6, R7 ;  /* 0x0000000606077223 */ /* 0x000fd80000000007 */
[----:B------:R-:W-:Y:S01]  /*11c0*/  @!P0 IMAD.MOV.U32 R12, RZ, RZ, R5 ;  /* 0x000000ffff0c8224 */ /* 0x000fe200078e0005 */
[----:B------:R-:W-:Y:S01]  /*11d0*/  @!P0 IADD3 R4, PT, PT, R10, R25, RZ ;  /* 0x000000190a048210 */ /* 0x000fe20007ffe0ff */
[----:B------:R0:W-:Y:S01]  /*11e0*/  @!P0 STL [R29+-0x4], R5 ;  /* 0xfffffc051d008387 */ /* 0x0001e20000100800 */
[----:B------:R-:W-:Y:S02]  /*11f0*/  VIADD R10, R8, 0x20 ;  /* 0x00000020080a7836 */ /* 0x000fe40000000000 */
[----:B------:R-:W-:Y:S01]  /*1200*/  FSETP.GEU.AND P4, PT, R7, R12, PT ;  /* 0x0000000c0700720b */ /* 0x000fe20003f8e000 */
[----:B------:R0:W-:Y:S01]  /*1210*/  @!P0 STL [R29+0x7c], R4 ;  /* 0x00007c041d008387 */ /* 0x0001e20000100800 */
[----:B------:R-:W-:-:S11]  /*1220*/  PLOP3.LUT P0, PT, PT, PT, PT, 0x8, 0x80 ;  /* 0x000000000080781c */ /* 0x000fd60003f0e170 */
[----:B------:R-:W-:Y:S01]  /*1230*/  @!P4 IMAD.IADD R6, R8, 0x1, R25 ;  /* 0x000000010806c824 */ /* 0x000fe200078e0219 */
[----:B------:R0:W-:Y:S01]  /*1240*/  @!P4 STL [R29+-0x4], R7 ;  /* 0xfffffc071d00c387 */ /* 0x0001e20000100800 */
[----:B------:R-:W-:-:S03]  /*1250*/  @!P4 IMAD.MOV.U32 R12, RZ, RZ, R7 ;  /* 0x000000ffff0cc224 */ /* 0x000fc600078e0007 */
[----:B------:R0:W-:Y:S04]  /*1260*/  @!P4 STL [R29+0x7c], R6 ;  /* 0x00007c061d00c387 */ /* 0x0001e80000100800 */
.L_x_25:
[----:B------:R-:W-:Y:S05]  /*1270*/  BSYNC.RECONVERGENT B1 ;  /* 0x0000000000017941 */ /* 0x000fea0003800200 */
.L_x_24:
[----:B------:R-:W-:-:S13]  /*1280*/  ISETP.LT.OR P0, PT, R10, R11, P0 ;  /* 0x0000000b0a00720c */ /* 0x000fda0000701670 */
[----:B------:R-:W-:Y:S05]  /*1290*/  @!P0 BRA `(.L_x_12) ;  /* 0x0000000000348947 */ /* 0x000fea0003800000 */
[----:B------:R-:W1:Y:S01]  /*12a0*/  S2UR UR7, SR_CgaCtaId ;  /* 0x00000000000779c3 */ /* 0x000e620000008800 */
[----:B------:R-:W-:Y:S02]  /*12b0*/  UMOV UR6, 0x400 ;  /* 0x0000040000067882 */ /* 0x000fe40000000000 */
[----:B-1----:R-:W-:-:S06]  /*12c0*/  ULEA UR6, UR7, UR6, 0x18 ;  /* 0x0000000607067291 */ /* 0x002fcc000f8ec0ff */
[----:B0-----:R-:W-:-:S06]  /*12d0*/  LEA R4, R10, UR6, 0x3 ;  /* 0x000000060a047c11 */ /* 0x001fcc000f8e18ff */
[----:B------:R-:W0:Y:S02]  /*12e0*/  LDS.64 R4, [R4] ;  /* 0x0000000004047984 */ /* 0x000e240000000a00 */
[----:B0----5:R-:W-:Y:S01]  /*12f0*/  FADD R6, R3, -R5 ;  /* 0x8000000503067221 */ /* 0x021fe20000000000 */
[----:B------:R-:W-:-:S03]  /*1300*/  FADD R5, R2, -R4 ;  /* 0x8000000402057221 */ /* 0x000fc60000000000 */
[----:B------:R-:W-:-:S04]  /*1310*/  FMUL R6, R6, R6 ;  /* 0x0000000606067220 */ /* 0x000fc80000400000 */
[----:B------:R-:W-:-:S05]  /*1320*/  FFMA R6, R5, R5, R6 ;  /* 0x0000000505067223 */ /* 0x000fca0000000006 */
[----:B------:R-:W-:-:S13]  /*1330*/  FSETP.GEU.AND P0, PT, R6, R12, PT ;  /* 0x0000000c0600720b */ /* 0x000fda0003f0e000 */
[----:B------:R-:W-:Y:S01]  /*1340*/  @!P0 IMAD.IADD R10, R10, 0x1, R25 ;  /* 0x000000010a0a8824 */ /* 0x000fe200078e0219 */
[----:B------:R2:W-:Y:S04]  /*1350*/  @!P0 STL [R29+-0x4], R6 ;  /* 0xfffffc061d008387 */ /* 0x0005e80000100800 */
[----:B------:R2:W-:Y:S02]  /*1360*/  @!P0 STL [R29+0x7c], R10 ;  /* 0x00007c0a1d008387 */ /* 0x0005e40000100800 */
.L_x_12:
[----:B------:R-:W-:Y:S05]  /*1370*/  BSYNC.RECONVERGENT B0 ;  /* 0x0000000000007941 */ /* 0x000fea0003800200 */
.L_x_11:
[----:B------:R-:W3:Y:S02]  /*1380*/  LDCU UR5, c[0x0][0x39c] ;  /* 0x00007380ff0577ac */ /* 0x000ee40008000800 */
[----:B---3--:R-:W-:-:S09]  /*1390*/  UISETP.GE.AND UP0, UPT, UR5, 0x20, UPT ;  /* 0x000000200500788c */ /* 0x008fd2000bf06270 */
[----:B------:R-:W-:Y:S05]  /*13a0*/  BRA.U !UP0, `(.L_x_26) ;  /* 0x0000000908047547 */ /* 0x000fea000b800000 */
[----:B01----:R-:W-:Y:S02]  /*13b0*/  VIADD R4, R0, 0xffffffff ;  /* 0xffffffff00047836 */ /* 0x003fe40000000000 */
[----:B------:R-:W-:-:S03]  /*13c0*/  IMAD.MOV.U32 R30, RZ, RZ, RZ ;  /* 0x000000ffff1e7224 */ /* 0x000fc600078e00ff */
[----:B------:R-:W-:-:S13]  /*13d0*/  ISETP.GE.U32.AND P0, PT, R4, 0xf, PT ;  /* 0x0000000f0400780c */ /* 0x000fda0003f06070 */
[----:B------:R-:W-:Y:S05]  /*13e0*/  @!P0 BRA `(.L_x_27) ;  /* 0x0000000000cc8947 */ /* 0x000fea0003800000 */
[----:B------:R-:W-:-:S07]  /*13f0*/  HFMA2 R32, -RZ, RZ, 0, 0 ;  /* 0x00000000ff207431 */ /* 0x000fce00000001ff */
.L_x_28:
[----:B------:R-:W-:-:S05]  /*1400*/  IMAD R33, R32, 0x4, R1 ;  /* 0x0000000420217824 */ /* 0x000fca00078e0201 */
[----:B-----5:R-:W3:Y:S04]  /*1410*/  LDL.128 R12, [R33] ;  /* 0x00000000210c7983 */ /* 0x020ee80000100c00 */
[----:B------:R-:W4:Y:S01]  /*1420*/  LDL.128 R16, [R33+0x80] ;  /* 0x0000800021107983 */ /* 0x000f220000100c00 */
[----:B------:R-:W-:-:S03]  /*1430*/  IMAD R31, R21, R0, RZ ;  /* 0x00000000151f7224 */ /* 0x000fc600078e02ff */
[----:B--2---:R-:W2:Y:S01]  /*1440*/  LDL.128 R4, [R33+0x10] ;  /* 0x0000100021047983 */ /* 0x004ea20000100c00 */
[----:B------:R-:W-:-:S03]  /*1450*/  IMAD.IADD R31, R31, 0x1, R32 ;  /* 0x000000011f1f7824 */ /* 0x000fc600078e0220 */
[----:B------:R-:W2:Y:S01]  /*1460*/  LDL.128 R8, [R33+0x90] ;  /* 0x0000900021087983 */ /* 0x000ea20000100c00 */
[----:B------:R-:W-:-:S04]  /*1470*/  IMAD R31, R31, 0x4, R28 ;  /* 0x000000041f1f7824 */ /* 0x000fc800078e021c */
[----:B------:R-:W-:Y:S01]  /*1480*/  IMAD R30, R22, 0x4, R31 ;  /* 0x00000004161e7824 */ /* 0x000fe200078e021f */
[----:B---3--:R-:W-:Y:S04]  /*1490*/  STS [R31], R12 ;  /* 0x0000000c1f007388 */ /* 0x008fe80000000800 */
[----:B----4-:R-:W-:Y:S04]  /*14a0*/  STS [R30], R16 ;  /* 0x000000101e007388 */ /* 0x010fe80000000800 */
[----:B------:R-:W-:Y:S04]  /*14b0*/  STS [R31+0x4], R13 ;  /* 0x0000040d1f007388 */ /* 0x000fe80000000800 */
[----:B------:R-:W-:Y:S04]  /*14c0*/  STS [R30+0x4], R17 ;  /* 0x000004111e007388 */ /* 0x000fe80000000800 */
[----:B------:R-:W-:Y:S04]  /*14d0*/  STS [R31+0x8], R14 ;  /* 0x0000080e1f007388 */ /* 0x000fe80000000800 */
[----:B------:R-:W-:Y:S04]  /*14e0*/  STS [R30+0x8], R18 ;  /* 0x000008121e007388 */ /* 0x000fe80000000800 */
[----:B------:R0:W-:Y:S04]  /*14f0*/  STS [R31+0xc], R15 ;  /* 0x00000c0f1f007388 */ /* 0x0001e80000000800 */
[----:B------:R1:W-:Y:S04]  /*1500*/  STS [R30+0xc], R19 ;  /* 0x00000c131e007388 */ /* 0x0003e80000000800 */
[----:B--2---:R-:W-:Y:S04]  /*1510*/  STS [R31+0x10], R4 ;  /* 0x000010041f007388 */ /* 0x004fe80000000800 */
[----:B0-----:R-:W2:Y:S04]  /*1520*/  LDL.128 R12, [R33+0xa0] ;  /* 0x0000a000210c7983 */ /* 0x001ea80000100c00 */
[----:B-1----:R-:W3:Y:S04]  /*1530*/  LDL.128 R16, [R33+0x20] ;  /* 0x0000200021107983 */ /* 0x002ee80000100c00 */
[----:B------:R-:W-:Y:S04]  /*1540*/  STS [R30+0x10], R8 ;  /* 0x000010081e007388 */ /* 0x000fe80000000800 */
[----:B------:R-:W-:Y:S04]  /*1550*/  STS [R31+0x14], R5 ;  /* 0x000014051f007388 */ /* 0x000fe80000000800 */
[----:B------:R-:W-:Y:S04]  /*1560*/  STS [R30+0x14], R9 ;  /* 0x000014091e007388 */ /* 0x000fe80000000800 */
[----:B------:R-:W-:Y:S04]  /*1570*/  STS [R31+0x18], R6 ;  /* 0x000018061f007388 */ /* 0x000fe80000000800 */
[----:B------:R-:W-:Y:S04]  /*1580*/  STS [R30+0x18], R10 ;  /* 0x0000180a1e007388 */ /* 0x000fe80000000800 */
[----:B------:R0:W-:Y:S04]  /*1590*/  STS [R31+0x1c], R7 ;  /* 0x00001c071f007388 */ /* 0x0001e80000000800 */
[----:B------:R1:W-:Y:S04]  /*15a0*/  STS [R30+0x1c], R11 ;  /* 0x00001c0b1e007388 */ /* 0x0003e80000000800 */
[----:B0-----:R-:W4:Y:S04]  /*15b0*/  LDL.128 R4, [R33+0x30] ;  /* 0x0000300021047983 */ /* 0x001f280000100c00 */
[----:B-1----:R-:W4:Y:S01]  /*15c0*/  LDL.128 R8, [R33+0xb0] ;  /* 0x0000b00021087983 */ /* 0x002f220000100c00 */
[----:B------:R-:W-:-:S03]  /*15d0*/  VIADD R32, R32, 0x10 ;  /* 0x0000001020207836 */ /* 0x000fc60000000000 */
[----:B---3--:R-:W-:Y:S04]  /*15e0*/  STS [R31+0x20], R16 ;  /* 0x000020101f007388 */ /* 0x008fe80000000800 */
[----:B--2---:R-:W-:Y:S04]  /*15f0*/  STS [R30+0x20], R12 ;  /* 0x0000200c1e007388 */ /* 0x004fe80000000800 */
[----:B------:R-:W-:Y:S04]  /*1600*/  STS [R31+0x24], R17 ;  /* 0x000024111f007388 */ /* 0x000fe80000000800 */
[----:B------:R0:W-:Y:S04]  /*1610*/  STS [R30+0x24], R13 ;  /* 0x0000240d1e007388 */ /* 0x0001e80000000800 */
[----:B------:R1:W-:Y:S04]  /*1620*/  STS [R31+0x28], R18 ;  /* 0x000028121f007388 */ /* 0x0003e80000000800 */
[----:B------:R1:W-:Y:S04]  /*1630*/  STS [R30+0x28], R14 ;  /* 0x0000280e1e007388 */ /* 0x0003e80000000800 */
[----:B------:R1:W-:Y:S04]  /*1640*/  STS [R31+0x2c], R19 ;  /* 0x00002c131f007388 */ /* 0x0003e80000000800 */
[----:B------:R1:W-:Y:S04]  /*1650*/  STS [R30+0x2c], R15 ;  /* 0x00002c0f1e007388 */ /* 0x0003e80000000800 */
[----:B----4-:R1:W-:Y:S04]  /*1660*/  STS [R31+0x30], R4 ;  /* 0x000030041f007388 */ /* 0x0103e80000000800 */
[----:B------:R1:W-:Y:S04]  /*1670*/  STS [R30+0x30], R8 ;  /* 0x000030081e007388 */ /* 0x0003e80000000800 */
[----:B------:R1:W-:Y:S04]  /*1680*/  STS [R31+0x34], R5 ;  /* 0x000034051f007388 */ /* 0x0003e80000000800 */
[----:B------:R1:W-:Y:S04]  /*1690*/  STS [R30+0x34], R9 ;  /* 0x000034091e007388 */ /* 0x0003e80000000800 */
[----:B------:R1:W-:Y:S01]  /*16a0*/  STS [R31+0x38], R6 ;  /* 0x000038061f007388 */ /* 0x0003e20000000800 */
[----:B0-----:R-:W-:-:S03]  /*16b0*/  LOP3.LUT R13, R0, 0x3fffff0, RZ, 0xc0, !PT ;  /* 0x03fffff0000d7812 */ /* 0x001fc600078ec0ff */
[----:B------:R1:W-:Y:S04]  /*16c0*/  STS [R30+0x38], R10 ;  /* 0x0000380a1e007388 */ /* 0x0003e80000000800 */
[----:B------:R1:W-:Y:S04]  /*16d0*/  STS [R31+0x3c], R7 ;  /* 0x00003c071f007388 */ /* 0x0003e80000000800 */
[----:B------:R1:W-:Y:S01]  /*16e0*/  STS [R30+0x3c], R11 ;  /* 0x00003c0b1e007388 */ /* 0x0003e20000000800 */
[----:B------:R-:W-:-:S13]  /*16f0*/  ISETP.NE.AND P0, PT, R32, R13, PT ;  /* 0x0000000d2000720c */ /* 0x000fda0003f05270 */
[----:B-1----:R-:W-:Y:S05]  /*1700*/  @P0 BRA `(.L_x_28) ;  /* 0xfffffffc003c0947 */ /* 0x002fea000383ffff */
[----:B------:R-:W-:-:S07]  /*1710*/  IMAD.MOV.U32 R30, RZ, RZ, R13 ;  /* 0x000000ffff1e7224 */ /* 0x000fce00078e000d */
.L_x_27:
[----:B------:R-:W-:-:S13]  /*1720*/  LOP3.LUT P0, R4, R0, 0xf, RZ, 0xc0, !PT ;  /* 0x0000000f00047812 */ /* 0x000fda000780c0ff */
[----:B------:R-:W-:Y:S05]  /*1730*/  @!P0 BRA `(.L_x_26) ;  /* 0x0000000400208947 */ /* 0x000fea0003800000 */
[----:B------:R-:W-:-:S04]  /*1740*/  IADD3 R4, PT, PT, R4, -0x1, RZ ;  /* 0xffffffff04047810 */ /* 0x000fc80007ffe0ff */
[----:B------:R-:W-:-:S13]  /*1750*/  ISETP.GE.U32.AND P0, PT, R4, 0x7, PT ;  /* 0x000000070400780c */ /* 0x000fda0003f06070 */
[----:B------:R-:W-:Y:S05]  /*1760*/  @!P0 BRA `(.L_x_29) ;  /* 0x0000000000688947 */ /* 0x000fea0003800000 */
[----:B------:R-:W-:Y:S02]  /*1770*/  IMAD R16, R30, 0x4, R1 ;  /* 0x000000041e107824 */ /* 0x000fe400078e0201 */
[----:B------:R-:W-:-:S03]  /*1780*/  IMAD R13, R21, R0, RZ ;  /* 0x00000000150d7224 */ /* 0x000fc600078e02ff */
[----:B--2---:R-:W2:Y:S01]  /*1790*/  LDL.128 R4, [R16] ;  /* 0x0000000010047983 */ /* 0x004ea20000100c00 */
[----:B------:R-:W-:-:S03]  /*17a0*/  IMAD.IADD R13, R13, 0x1, R30 ;  /* 0x000000010d0d7824 */ /* 0x000fc600078e021e */
[----:B------:R-:W3:Y:S01]  /*17b0*/  LDL.128 R8, [R16+0x80] ;  /* 0x0000800010087983 */ /* 0x000ee20000100c00 */
[----:B------:R-:W-:-:S03]  /*17c0*/  IMAD R32, R13, 0x4, R28 ;  /* 0x000000040d207824 */ /* 0x000fc600078e021c */
[----:B-----5:R-:W4:Y:S01]  /*17d0*/  LDL.128 R12, [R16+0x10] ;  /* 0x00001000100c7983 */ /* 0x020f220000100c00 */
[----:B------:R-:W-:-:S03]  /*17e0*/  IMAD R31, R22, 0x4, R32 ;  /* 0x00000004161f7824 */ /* 0x000fc600078e0220 */
[----:B------:R-:W4:Y:S01]  /*17f0*/  LDL.128 R16, [R16+0x90] ;  /* 0x0000900010107983 */ /* 0x000f220000100c00 */
[----:B------:R-:W-:-:S03]  /*1800*/  VIADD R30, R30, 0x8 ;  /* 0x000000081e1e7836 */ /* 0x000fc60000000000 */
[----:B--2---:R0:W-:Y:S04]  /*1810*/  STS [R32], R4 ;  /* 0x0000000420007388 */ /* 0x0041e80000000800 */
[----:B---3--:R0:W-:Y:S04]  /*1820*/  STS [R31], R8 ;  /* 0x000000081f007388 */ /* 0x0081e80000000800 */
[----:B------:R0:W-:Y:S04]  /*1830*/  STS [R32+0x4], R5 ;  /* 0x0000040520007388 */ /* 0x0001e80000000800 */
        /* <DEDUP_REMOVED lines=9> */
[----:B------:R0:W-:Y:S04]  /*18d0*/  STS [R32+0x18], R14 ;  /* 0x0000180e20007388 */ /* 0x0001e80000000800 */
[----:B------:R0:W-:Y:S04]  /*18e0*/  STS [R31+0x18], R18 ;  /* 0x000018121f007388 */ /* 0x0001e80000000800 */
[----:B------:R0:W-:Y:S04]  /*18f0*/  STS [R32+0x1c], R15 ;  /* 0x00001c0f20007388 */ /* 0x0001e80000000800 */
[----:B------:R0:W-:Y:S02]  /*1900*/  STS [R31+0x1c], R19 ;  /* 0x00001c131f007388 */ /* 0x0001e40000000800 */
.L_x_29:
[----:B0-----:R-:W-:-:S04]  /*1910*/  LOP3.LUT R4, R0, 0x7, RZ, 0xc0, !PT ;  /* 0x0000000700047812 */ /* 0x001fc800078ec0ff */
[----:B------:R-:W-:-:S13]  /*1920*/  ISETP.NE.AND P0, PT, R4, RZ, PT ;  /* 0x000000ff0400720c */ /* 0x000fda0003f05270 */
[----:B------:R-:W-:Y:S05]  /*1930*/  @!P0 BRA `(.L_x_26) ;  /* 0x0000000000a08947 */ /* 0x000fea0003800000 */
[----:B------:R-:W-:-:S05]  /*1940*/  VIADD R4, R4, 0xffffffff ;  /* 0xffffffff04047836 */ /* 0x000fca0000000000 */
[----:B------:R-:W-:-:S13]  /*1950*/  ISETP.GE.U32.AND P0, PT, R4, 0x3, PT ;  /* 0x000000030400780c */ /* 0x000fda0003f06070 */
[----:B------:R-:W-:Y:S05]  /*1960*/  @!P0 BRA `(.L_x_30) ;  /* 0x0000000000408947 */ /* 0x000fea0003800000 */
[----:B-----5:R-:W-:-:S05]  /*1970*/  LEA R12, R30, R1, 0x2 ;  /* 0x000000011e0c7211 */ /* 0x020fca00078e10ff */
[----:B--2---:R-:W2:Y:S04]  /*1980*/  LDL.128 R4, [R12] ;  /* 0x000000000c047983 */ /* 0x004ea80000100c00 */
[----:B------:R-:W3:Y:S01]  /*1990*/  LDL.128 R8, [R12+0x80] ;  /* 0x000080000c087983 */ /* 0x000ee20000100c00 */
[----:B------:R-:W-:-:S04]  /*19a0*/  IMAD R13, R21, R0, RZ ;  /* 0x00000000150d7224 */ /* 0x000fc800078e02ff */
[----:B------:R-:W-:Y:S02]  /*19b0*/  IMAD.IADD R13, R13, 0x1, R30 ;  /* 0x000000010d0d7824 */ /* 0x000fe400078e021e */
[----:B------:R-:W-:Y:S02]  /*19c0*/  VIADD R30, R30, 0x4 ;  /* 0x000000041e1e7836 */ /* 0x000fe40000000000 */
[----:B------:R-:W-:-:S04]  /*19d0*/  IMAD R13, R13, 0x4, R28 ;  /* 0x000000040d0d7824 */ /* 0x000fc800078e021c */
[----:B------:R-:W-:Y:S01]  /*19e0*/  IMAD R14, R22, 0x4, R13 ;  /* 0x00000004160e7824 */ /* 0x000fe200078e020d */
[----:B--2---:R0:W-:Y:S04]  /*19f0*/  STS [R13], R4 ;  /* 0x000000040d007388 */ /* 0x0041e80000000800 */
[----:B---3--:R0:W-:Y:S04]  /*1a00*/  STS [R14], R8 ;  /* 0x000000080e007388 */ /* 0x0081e80000000800 */
[----:B------:R0:W-:Y:S04]  /*1a10*/  STS [R13+0x4], R5 ;  /* 0x000004050d007388 */ /* 0x0001e80000000800 */
[----:B------:R0:W-:Y:S04]  /*1a20*/  STS [R14+0x4], R9 ;  /* 0x000004090e007388 */ /* 0x0001e80000000800 */
[----:B------:R0:W-:Y:S04]  /*1a30*/  STS [R13+0x8], R6 ;  /* 0x000008060d007388 */ /* 0x0001e80000000800 */
[----:B------:R0:W-:Y:S04]  /*1a40*/  STS [R14+0x8], R10 ;  /* 0x0000080a0e007388 */ /* 0x0001e80000000800 */
[----:B------:R0:W-:Y:S04]  /*1a50*/  STS [R13+0xc], R7 ;  /* 0x00000c070d007388 */ /* 0x0001e80000000800 */
[----:B------:R0:W-:Y:S02]  /*1a60*/  STS [R14+0xc], R11 ;  /* 0x00000c0b0e007388 */ /* 0x0001e40000000800 */
.L_x_30:
[----:B0-----:R-:W-:-:S13]  /*1a70*/  LOP3.LUT P0, R11, R0, 0x3, RZ, 0xc0, !PT ;  /* 0x00000003000b7812 */ /* 0x001fda000780c0ff */
[----:B------:R-:W-:Y:S05]  /*1a80*/  @!P0 BRA `(.L_x_26) ;  /* 0x00000000004c8947 */ /* 0x000fea0003800000 */
[----:B------:R-:W-:-:S05]  /*1a90*/  IMAD R8, R30, 0x4, R1 ;  /* 0x000000041e087824 */ /* 0x000fca00078e0201 */
[----:B------:R-:W3:Y:S04]  /*1aa0*/  LDL.64 R4, [R8] ;  /* 0x0000000008047983 */ /* 0x000ee80000100a00 */
[----:B--2---:R-:W2:Y:S01]  /*1ab0*/  LDL.64 R6, [R8+0x80] ;  /* 0x0000800008067983 */ /* 0x004ea20000100a00 */
[----:B------:R-:W-:Y:S01]  /*1ac0*/  IMAD R9, R21, R0, RZ ;  /* 0x0000000015097224 */ /* 0x000fe200078e02ff */
[----:B------:R-:W-:-:S03]  /*1ad0*/  ISETP.NE.AND P0, PT, R11, 0x1, PT ;  /* 0x000000010b00780c */ /* 0x000fc60003f05270 */
[----:B------:R-:W-:-:S05]  /*1ae0*/  IMAD.IADD R9, R9, 0x1, R30 ;  /* 0x0000000109097824 */ /* 0x000fca00078e021e */
[----:B------:R-:W-:-:S05]  /*1af0*/  LEA R9, R9, R28, 0x2 ;  /* 0x0000001c09097211 */ /* 0x000fca00078e10ff */
[----:B------:R-:W-:Y:S01]  /*1b00*/  IMAD R10, R22, 0x4, R9 ;  /* 0x00000004160a7824 */ /* 0x000fe200078e0209 */
[----:B---3--:R3:W-:Y:S04]  /*1b10*/  STS [R9], R4 ;  /* 0x0000000409007388 */ /* 0x0087e80000000800 */
[----:B--2---:R3:W-:Y:S01]  /*1b20*/  STS [R10], R6 ;  /* 0x000000060a007388 */ /* 0x0047e20000000800 */
[----:B------:R-:W-:Y:S05]  /*1b30*/  @!P0 BRA `(.L_x_26) ;  /* 0x0000000000208947 */ /* 0x000fea0003800000 */
[----:B---3--:R-:W2:Y:S04]  /*1b40*/  LDL R4, [R8+0x8] ;  /* 0x0000080008047983 */ /* 0x008ea80000100800 */
[----:B------:R-:W3:Y:S01]  /*1b50*/  LDL R11, [R8+0x88] ;  /* 0x00008800080b7983 */ /* 0x000ee20000100800 */
[----:B------:R-:W-:-:S03]  /*1b60*/  LOP3.LUT R6, R0, 0x3, RZ, 0xc0, !PT ;  /* 0x0000000300067812 */ /* 0x000fc600078ec0ff */
[----:B------:R4:W-:Y:S01]  /*1b70*/  STS [R9+0x4], R5 ;  /* 0x0000040509007388 */ /* 0x0009e20000000800 */
[----:B------:R-:W-:-:S03]  /*1b80*/  ISETP.NE.AND P0, PT, R6, 0x2, PT ;  /* 0x000000020600780c */ /* 0x000fc60003f05270 */
[----:B------:R4:W-:Y:S10]  /*1b90*/  STS [R10+0x4], R7 ;  /* 0x000004070a007388 */ /* 0x0009f40000000800 */
[----:B--2---:R4:W-:Y:S04]  /*1ba0*/  @P0 STS [R9+0x8], R4 ;  /* 0x0000080409000388 */ /* 0x0049e80000000800 */
[----:B---3--:R4:W-:Y:S02]  /*1bb0*/  @P0 STS [R10+0x8], R11 ;  /* 0x0000080b0a000388 */ /* 0x0089e40000000800 */
.L_x_26:
[----:B------:R-:W-:Y:S01]  /*1bc0*/  NOP ;  /* 0x0000000000007918 */ /* 0x000fe20000000000 */
[----:B------:R-:W-:Y:S04]  /*1bd0*/  BSSY.RECONVERGENT B0, `(.L_x_31) ;  /* 0x00000fc000007945 */ /* 0x000fe80003800200 */
[----:B------:R-:W-:Y:S05]  /*1be0*/  @P1 BRA `(.L_x_32) ;  /* 0x0000000c00e81947 */ /* 0x000fea0003800000 */
[----:B01-34-:R-:W-:-:S07]  /*1bf0*/  IMAD.MOV.U32 R4, RZ, RZ, 0x2 ;  /* 0x00000002ff047424 */ /* 0x01bfce00078e00ff */
.L_x_58:
[----:B------:R-:W-:-:S04]  /*1c00*/  SHF.R.S32.HI R5, RZ, 0x1, R4 ;  /* 0x00000001ff057819 */ /* 0x000fc80000011404 */
[----:B------:R-:W-:-:S13]  /*1c10*/  ISETP.GE.AND P0, PT, R5, 0x1, PT ;  /* 0x000000010500780c */ /* 0x000fda0003f06270 */
[----:B0-234-:R-:W-:Y:S05]  /*1c20*/  @!P0 BRA `(.L_x_33) ;  /* 0x0000000c00c88947 */ /* 0x01dfea0003800000 */
.L_x_57:
[----:B---34-:R-:W-:Y:S01]  /*1c30*/  IMAD.MOV.U32 R7, RZ, RZ, RZ ;  /* 0x000000ffff077224 */ /* 0x018fe200078e00ff */
[----:B0-2---:R-:W-:Y:S06]  /*1c40*/  @!P2 BRA `(.L_x_34) ;  /* 0x000000080018a947 */ /* 0x005fec0003800000 */
[----:B------:R-:W-:-:S07]  /*1c50*/  IMAD.MOV.U32 R7, RZ, RZ, RZ ;  /* 0x000000ffff077224 */ /* 0x000fce00078e00ff */
.L_x_47:
[C---:B0-2---:R-:W-:Y:S01]  /*1c60*/  LOP3.LUT R11, R7.reuse, R5, RZ, 0x3c, !PT ;  /* 0x00000005070b7212 */ /* 0x045fe200078e3cff */
[----:B------:R-:W-:-:S03]  /*1c70*/  IMAD R9, R7, 0x4, R28 ;  /* 0x0000000407097824 */ /* 0x000fc600078e021c */
[----:B------:R-:W-:Y:S01]  /*1c80*/  ISETP.GT.U32.AND P0, PT, R11, R7, PT ;  /* 0x000000070b00720c */ /* 0x000fe20003f04070 */
[----:B--2---:R-:W-:-:S12]  /*1c90*/  IMAD R6, R22, 0x4, R9 ;  /* 0x0000000416067824 */ /* 0x004fd800078e0209 */
[----:B------:R-:W-:Y:S05]  /*1ca0*/  @!P0 BRA `(.L_x_35) ;  /* 0x0000000000708947 */ /* 0x000fea0003800000 */
[----:B------:R-:W-:Y:S01]  /*1cb0*/  LOP3.LUT P0, RZ, R7, R4, RZ, 0xc0, !PT ;  /* 0x0000000407ff7212 */ /* 0x000fe2000780c0ff */
[----:B------:R-:W-:-:S12]  /*1cc0*/  BSSY.RECONVERGENT B1, `(.L_x_35) ;  /* 0x000001a000017945 */ /* 0x000fd80003800200 */
[----:B------:R-:W-:Y:S05]  /*1cd0*/  @P0 BRA `(.L_x_36) ;  /* 0x0000000000340947 */ /* 0x000fea0003800000 */
[----:B------:R-:W-:Y:S01]  /*1ce0*/  LEA R15, R11, R28, 0x2 ;  /* 0x0000001c0b0f7211 */ /* 0x000fe200078e10ff */
[----:B------:R-:W-:Y:S04]  /*1cf0*/  LDS R10, [R9] ;  /* 0x00000000090a7984 */ /* 0x000fe80000000800 */
[----:B-----5:R-:W0:Y:S02]  /*1d00*/  LDS R12, [R15] ;  /* 0x000000000f0c7984 */ /* 0x020e240000000800 */
[----:B0-----:R-:W-:-:S13]  /*1d10*/  FSETP.GT.AND P0, PT, R10, R12, PT ;  /* 0x0000000c0a00720b */ /* 0x001fda0003f04000 */
[----:B------:R-:W-:Y:S05]  /*1d20*/  @!P0 BRA `(.L_x_37) ;  /* 0x00000000004c8947 */ /* 0x000fea0003800000 */
[----:B------:R-:W-:Y:S01]  /*1d30*/  IMAD R11, R22, 0x4, R15 ;  /* 0x00000004160b7824 */ /* 0x000fe200078e020f */
[----:B------:R-:W-:Y:S04]  /*1d40*/  STS [R9], R12 ;  /* 0x0000000c09007388 */ /* 0x000fe80000000800 */
[----:B------:R-:W-:Y:S04]  /*1d50*/  STS [R15], R10 ;  /* 0x0000000a0f007388 */ /* 0x000fe80000000800 */
[----:B------:R-:W0:Y:S04]  /*1d60*/  LDS R13, [R11] ;  /* 0x000000000b0d7984 */ /* 0x000e280000000800 */
[----:B------:R-:W1:Y:S04]  /*1d70*/  LDS R8, [R6] ;  /* 0x0000000006087984 */ /* 0x000e680000000800 */
[----:B0-----:R0:W-:Y:S04]  /*1d80*/  STS [R6], R13 ;  /* 0x0000000d06007388 */ /* 0x0011e80000000800 */
[----:B-1----:R0:W-:Y:S01]  /*1d90*/  STS [R11], R8 ;  /* 0x000000080b007388 */ /* 0x0021e20000000800 */
[----:B------:R-:W-:Y:S05]  /*1da0*/  BRA `(.L_x_37) ;  /* 0x00000000002c7947 */ /* 0x000fea0003800000 */
.L_x_36:
[----:B------:R-:W-:Y:S01]  /*1db0*/  IMAD R15, R11, 0x4, R28 ;  /* 0x000000040b0f7824 */ /* 0x000fe200078e021c */
[----:B------:R-:W-:Y:S04]  /*1dc0*/  LDS R10, [R9] ;  /* 0x00000000090a7984 */ /* 0x000fe80000000800 */
[----:B-----5:R-:W0:Y:S02]  /*1dd0*/  LDS R12, [R15] ;  /* 0x000000000f0c7984 */ /* 0x020e240000000800 */
[----:B0-----:R-:W-:-:S13]  /*1de0*/  FSETP.GEU.AND P0, PT, R10, R12, PT ;  /* 0x0000000c0a00720b */ /* 0x001fda0003f0e000 */
[----:B------:R-:W-:Y:S01]  /*1df0*/  @!P0 IMAD R11, R22, 0x4, R15 ;  /* 0x00000004160b8824 */ /* 0x000fe200078e020f */
[----:B------:R-:W-:Y:S04]  /*1e00*/  @!P0 STS [R9], R12 ;  /* 0x0000000c09008388 */ /* 0x000fe80000000800 */
[----:B------:R-:W-:Y:S04]  /*1e10*/  @!P0 STS [R15], R10 ;  /* 0x0000000a0f008388 */ /* 0x000fe80000000800 */
[----:B------:R-:W0:Y:S04]  /*1e20*/  @!P0 LDS R13, [R11] ;  /* 0x000000000b0d8984 */ /* 0x000e280000000800 */
[----:B------:R-:W1:Y:S04]  /*1e30*/  @!P0 LDS R8, [R6] ;  /* 0x0000000006088984 */ /* 0x000e680000000800 */
[----:B0-----:R2:W-:Y:S04]  /*1e40*/  @!P0 STS [R6], R13 ;  /* 0x0000000d06008388 */ /* 0x0015e80000000800 */
[----:B-1----:R2:W-:Y:S02]  /*1e50*/  @!P0 STS [R11], R8 ;  /* 0x000000080b008388 */ /* 0x0025e40000000800 */
.L_x_37:
[----:B------:R-:W-:Y:S05]  /*1e60*/  BSYNC.RECONVERGENT B1 ;  /* 0x0000000000017941 */ /* 0x000fea0003800200 */
.L_x_35:
[----:B0-2---:R-:W-:-:S05]  /*1e70*/  VIADD R8, R7, 0x1 ;  /* 0x0000000107087836 */ /* 0x005fca0000000000 */
[----:B------:R-:W-:-:S04]  /*1e80*/  LOP3.LUT R11, R8, R5, RZ, 0x3c, !PT ;  /* 0x00000005080b7212 */ /* 0x000fc800078e3cff */
[----:B------:R-:W-:-:S13]  /*1e90*/  ISETP.GT.U32.AND P0, PT, R11, R8, PT ;  /* 0x000000080b00720c */ /* 0x000fda0003f04070 */
[----:B------:R-:W-:Y:S05]  /*1ea0*/  @!P0 BRA `(.L_x_38) ;  /* 0x0000000000708947 */ /* 0x000fea0003800000 */
[----:B------:R-:W-:Y:S01]  /*1eb0*/  LOP3.LUT P0, RZ, R8, R4, RZ, 0xc0, !PT ;  /* 0x0000000408ff7212 */ /* 0x000fe2000780c0ff */
[----:B------:R-:W-:-:S12]  /*1ec0*/  BSSY.RECONVERGENT B1, `(.L_x_38) ;  /* 0x000001a000017945 */ /* 0x000fd80003800200 */
[----:B------:R-:W-:Y:S05]  /*1ed0*/  @!P0 BRA `(.L_x_39) ;  /* 0x0000000000348947 */ /* 0x000fea0003800000 */
[----:B------:R-:W-:Y:S01]  /*1ee0*/  IMAD R15, R11, 0x4, R28 ;  /* 0x000000040b0f7824 */ /* 0x000fe200078e021c */
[----:B------:R-:W-:Y:S04]  /*1ef0*/  LDS R10, [R9+0x4] ;  /* 0x00000400090a7984 */ /* 0x000fe80000000800 */
[----:B-----5:R-:W0:Y:S02]  /*1f00*/  LDS R12, [R15] ;  /* 0x000000000f0c7984 */ /* 0x020e240000000800 */
[----:B0-----:R-:W-:-:S13]  /*1f10*/  FSETP.GEU.AND P0, PT, R10, R12, PT ;  /* 0x0000000c0a00720b */ /* 0x001fda0003f0e000 */
[----:B------:R-:W-:Y:S05]  /*1f20*/  @P0 BRA `(.L_x_40) ;  /* 0x00000000004c0947 */ /* 0x000fea0003800000 */
[----:B------:R-:W-:Y:S01]  /*1f30*/  LEA R11, R22, R15, 0x2 ;  /* 0x0000000f160b7211 */ /* 0x000fe200078e10ff */
[----:B------:R-:W-:Y:S04]  /*1f40*/  STS [R9+0x4], R12 ;  /* 0x0000040c09007388 */ /* 0x000fe80000000800 */
[----:B------:R-:W-:Y:S04]  /*1f50*/  STS [R15], R10 ;  /* 0x0000000a0f007388 */ /* 0x000fe80000000800 */
[----:B------:R-:W0:Y:S04]  /*1f60*/  LDS R13, [R11] ;  /* 0x000000000b0d7984 */ /* 0x000e280000000800 */
[----:B------:R-:W1:Y:S04]  /*1f70*/  LDS R8, [R6+0x4] ;  /* 0x0000040006087984 */ /* 0x000e680000000800 */
[----:B0-----:R2:W-:Y:S04]  /*1f80*/  STS [R6+0x4], R13 ;  /* 0x0000040d06007388 */ /* 0x0015e80000000800 */
[----:B-1----:R2:W-:Y:S01]  /*1f90*/  STS [R11], R8 ;  /* 0x000000080b007388 */ /* 0x0025e20000000800 */
[----:B------:R-:W-:Y:S05]  /*1fa0*/  BRA `(.L_x_40) ;  /* 0x00000000002c7947 */ /* 0x000fea0003800000 */
.L_x_39:
[----:B------:R-:W-:Y:S01]  /*1fb0*/  IMAD R15, R11, 0x4, R28 ;  /* 0x000000040b0f7824 */ /* 0x000fe200078e021c */
[----:B------:R-:W-:Y:S04]  /*1fc0*/  LDS R10, [R9+0x4] ;  /* 0x00000400090a7984 */ /* 0x000fe80000000800 */
[----:B-----5:R-:W0:Y:S02]  /*1fd0*/  LDS R12, [R15] ;  /* 0x000000000f0c7984 */ /* 0x020e240000000800 */
[----:B0-----:R-:W-:-:S13]  /*1fe0*/  FSETP.GT.AND P0, PT, R10, R12, PT ;  /* 0x0000000c0a00720b */ /* 0x001fda0003f04000 */
[----:B------:R-:W-:Y:S01]  /*1ff0*/  @P0 IMAD R11, R22, 0x4, R15 ;  /* 0x00000004160b0824 */ /* 0x000fe200078e020f */
[----:B------:R-:W-:Y:S04]  /*2000*/  @P0 STS [R9+0x4], R12 ;  /* 0x0000040c09000388 */ /* 0x000fe80000000800 */
[----:B------:R-:W-:Y:S04]  /*2010*/  @P0 STS [R15], R10 ;  /* 0x0000000a0f000388 */ /* 0x000fe80000000800 */
[----:B------:R-:W0:Y:S04]  /*2020*/  @P0 LDS R13, [R11] ;  /* 0x000000000b0d0984 */ /* 0x000e280000000800 */
[----:B------:R-:W1:Y:S04]  /*2030*/  @P0 LDS R8, [R6+0x4] ;  /* 0x0000040006080984 */ /* 0x000e680000000800 */
[----:B0-----:R0:W-:Y:S04]  /*2040*/  @P0 STS [R6+0x4], R13 ;  /* 0x0000040d06000388 */ /* 0x0011e80000000800 */
[----:B-1----:R0:W-:Y:S02]  /*2050*/  @P0 STS [R11], R8 ;  /* 0x000000080b000388 */ /* 0x0021e40000000800 */
.L_x_40:
[----:B------:R-:W-:Y:S05]  /*2060*/  BSYNC.RECONVERGENT B1 ;  /* 0x0000000000017941 */ /* 0x000fea0003800200 */
.L_x_38:
        /* <DEDUP_REMOVED lines=12> */
[----:B------:R-:W-:Y:S01]  /*2130*/  IMAD R11, R22, 0x4, R15 ;  /* 0x00000004160b7824 */ /* 0x000fe200078e020f */
[----:B------:R-:W-:Y:S04]  /*2140*/  STS [R9+0x8], R12 ;  /* 0x0000080c09007388 */ /* 0x000fe80000000800 */
[----:B------:R-:W-:Y:S04]  /*2150*/  STS [R15], R10 ;  /* 0x0000000a0f007388 */ /* 0x000fe80000000800 */
[----:B------:R-:W0:Y:S04]  /*2160*/  LDS R13, [R11] ;  /* 0x000000000b0d7984 */ /* 0x000e280000000800 */
[----:B------:R-:W1:Y:S04]  /*2170*/  LDS R8, [R6+0x8] ;  /* 0x0000080006087984 */ /* 0x000e680000000800 */
[----:B0-----:R2:W-:Y:S04]  /*2180*/  STS [R6+0x8], R13 ;  /* 0x0000080d06007388 */ /* 0x0015e80000000800 */
[----:B-1----:R2:W-:Y:S01]  /*2190*/  STS [R11], R8 ;  /* 0x000000080b007388 */ /* 0x0025e20000000800 */
[----:B------:R-:W-:Y:S05]  /*21a0*/  BRA `(.L_x_43) ;  /* 0x00000000002c7947 */ /* 0x000fea0003800000 */
.L_x_42:
[----:B------:R-:W-:Y:S01]  /*21b0*/  LEA R15, R11, R28, 0x2 ;  /* 0x0000001c0b0f7211 */ /* 0x000fe200078e10ff */
        /* <DEDUP_REMOVED lines=10> */
.L_x_43:
[----:B------:R-:W-:Y:S05]  /*2260*/  BSYNC.RECONVERGENT B1 ;  /* 0x0000000000017941 */ /* 0x000fea0003800200 */
.L_x_41:
        /* <DEDUP_REMOVED lines=20> */
.L_x_45:
[----:B------:R-:W-:Y:S01]  /*23b0*/  IMAD R15, R11, 0x4, R28 ;  /* 0x000000040b0f7824 */ /* 0x000fe200078e021c */
[----:B------:R-:W-:Y:S04]  /*23c0*/  LDS R10, [R9+0xc] ;  /* 0x00000c00090a7984 */ /* 0x000fe80000000800 */
[----:B-----5:R-:W0:Y:S02]  /*23d0*/  LDS R12, [R15] ;  /* 0x000000000f0c7984 */ /* 0x020e240000000800 */
[----:B0-----:R-:W-:-:S13]  /*23e0*/  FSETP.GT.AND P0, PT, R10, R12, PT ;  /* 0x0000000c0a00720b */ /* 0x001fda0003f04000 */
[----:B------:R-:W-:Y:S01]  /*23f0*/  @P0 LEA R11, R22, R15, 0x2 ;  /* 0x0000000f160b0211 */ /* 0x000fe200078e10ff */
[----:B------:R-:W-:Y:S04]  /*2400*/  @P0 STS [R9+0xc], R12 ;  /* 0x00000c0c09000388 */ /* 0x000fe80000000800 */
[----:B------:R-:W-:Y:S04]  /*2410*/  @P0 STS [R15], R10 ;  /* 0x0000000a0f000388 */ /* 0x000fe80000000800 */
[----:B------:R-:W0:Y:S04]  /*2420*/  @P0 LDS R13, [R11] ;  /* 0x000000000b0d0984 */ /* 0x000e280000000800 */
[----:B------:R-:W1:Y:S04]  /*2430*/  @P0 LDS R8, [R6+0xc] ;  /* 0x00000c0006080984 */ /* 0x000e680000000800 */
[----:B0-----:R0:W-:Y:S04]  /*2440*/  @P0 STS [R6+0xc], R13 ;  /* 0x00000c0d06000388 */ /* 0x0011e80000000800 */
[----:B-1----:R0:W-:Y:S02]  /*2450*/  @P0 STS [R11], R8 ;  /* 0x000000080b000388 */ /* 0x0021e40000000800 */
.L_x_46:
[----:B------:R-:W-:Y:S05]  /*2460*/  BSYNC.RECONVERGENT B1 ;  /* 0x0000000000017941 */ /* 0x000fea0003800200 */
.L_x_44:
[----:B------:R-:W-:-:S05]  /*2470*/  VIADD R7, R7, 0x4 ;  /* 0x0000000407077836 */ /* 0x000fca0000000000 */
[----:B------:R-:W-:-:S13]  /*2480*/  ISETP.NE.AND P0, PT, R7, R26, PT ;  /* 0x0000001a0700720c */ /* 0x000fda0003f05270 */
[----:B------:R-:W-:Y:S05]  /*2490*/  @P0 BRA `(.L_x_47) ;  /* 0xfffffff400f00947 */ /* 0x000fea000383ffff */
[----:B------:R-:W-:-:S07]  /*24a0*/  IMAD.MOV.U32 R7, RZ, RZ, R26 ;  /* 0x000000ffff077224 */ /* 0x000fce00078e001a */
.L_x_34:
[----:B------:R-:W-:-:S13]  /*24b0*/  ISETP.NE.AND P0, PT, R27, RZ, PT ;  /* 0x000000ff1b00720c */ /* 0x000fda0003f05270 */
[----:B------:R-:W-:Y:S05]  /*24c0*/  @!P0 BRA `(.L_x_48) ;  /* 0x0000000400948947 */ /* 0x000fea0003800000 */
[C---:B0-2---:R-:W-:Y:S01]  /*24d0*/  LOP3.LUT R11, R7.reuse, R5, RZ, 0x3c, !PT ;  /* 0x00000005070b7212 */ /* 0x045fe200078e3cff */
[----:B------:R-:W-:-:S03]  /*24e0*/  IMAD R9, R7, 0x4, R28 ;  /* 0x0000000407097824 */ /* 0x000fc600078e021c */
[----:B------:R-:W-:Y:S01]  /*24f0*/  ISETP.GT.AND P0, PT, R11, R7, PT ;  /* 0x000000070b00720c */ /* 0x000fe20003f04270 */
[----:B------:R-:W-:-:S12]  /*2500*/  IMAD R6, R22, 0x4, R9 ;  /* 0x0000000416067824 */ /* 0x000fd800078e0209 */
[----:B------:R-:W-:Y:S05]  /*2510*/  @!P0 BRA `(.L_x_49) ;  /* 0x0000000000708947 */ /* 0x000fea0003800000 */
[----:B------:R-:W-:Y:S01]  /*2520*/  LOP3.LUT P0, RZ, R7, R4, RZ, 0xc0, !PT ;  /* 0x0000000407ff7212 */ /* 0x000fe2000780c0ff */
[----:B------:R-:W-:-:S12]  /*2530*/  BSSY.RECONVERGENT B1, `(.L_x_49) ;  /* 0x000001a000017945 */ /* 0x000fd80003800200 */
[----:B------:R-:W-:Y:S05]  /*2540*/  @!P0 BRA `(.L_x_50) ;  /* 0x0000000000348947 */ /* 0x000fea0003800000 */
[----:B------:R-:W-:Y:S01]  /*2550*/  IMAD R15, R11, 0x4, R28 ;  /* 0x000000040b0f7824 */ /* 0x000fe200078e021c */
[----:B------:R-:W-:Y:S04]  /*2560*/  LDS R10, [R9] ;  /* 0x00000000090a7984 */ /* 0x000fe80000000800 */
[----:B-----5:R-:W0:Y:S02]  /*2570*/  LDS R12, [R15] ;  /* 0x000000000f0c7984 */ /* 0x020e240000000800 */
[----:B0-----:R-:W-:-:S13]  /*2580*/  FSETP.GEU.AND P0, PT, R10, R12, PT ;  /* 0x0000000c0a00720b */ /* 0x001fda0003f0e000 */
[----:B------:R-:W-:Y:S05]  /*2590*/  @P0 BRA `(.L_x_51) ;  /* 0x00000000004c0947 */ /* 0x000fea0003800000 */
[----:B------:R-:W-:Y:S01]  /*25a0*/  LEA R11, R22, R15, 0x2 ;  /* 0x0000000f160b7211 */ /* 0x000fe200078e10ff */
[----:B------:R-:W-:Y:S04]  /*25b0*/  STS [R9], R12 ;  /* 0x0000000c09007388 */ /* 0x000fe80000000800 */
[----:B------:R-:W-:Y:S04]  /*25c0*/  STS [R15], R10 ;  /* 0x0000000a0f007388 */ /* 0x000fe80000000800 */
[----:B------:R-:W0:Y:S04]  /*25d0*/  LDS R13, [R11] ;  /* 0x000000000b0d7984 */ /* 0x000e280000000800 */
[----:B------:R-:W1:Y:S04]  /*25e0*/  LDS R8, [R6] ;  /* 0x0000000006087984 */ /* 0x000e680000000800 */
[----:B0-----:R2:W-:Y:S04]  /*25f0*/  STS [R6], R13 ;  /* 0x0000000d06007388 */ /* 0x0015e80000000800 */
[----:B-1----:R2:W-:Y:S01]  /*2600*/  STS [R11], R8 ;  /* 0x000000080b007388 */ /* 0x0025e20000000800 */
[----:B------:R-:W-:Y:S05]  /*2610*/  BRA `(.L_x_51) ;  /* 0x00000000002c7947 */ /* 0x000fea0003800000 */
.L_x_50:
[----:B------:R-:W-:Y:S01]  /*2620*/  IMAD R15, R11, 0x4, R28 ;  /* 0x000000040b0f7824 */ /* 0x000fe200078e021c */
[----:B------:R-:W-:Y:S04]  /*2630*/  LDS R10, [R9] ;  /* 0x00000000090a7984 */ /* 0x000fe80000000800 */
[----:B-----5:R-:W0:Y:S02]  /*2640*/  LDS R12, [R15] ;  /* 0x000000000f0c7984 */ /* 0x020e240000000800 */
[----:B0-----:R-:W-:-:S13]  /*2650*/  FSETP.GT.AND P0, PT, R10, R12, PT ;  /* 0x0000000c0a00720b */ /* 0x001fda0003f04000 */
[----:B------:R-:W-:Y:S01]  /*2660*/  @P0 IMAD R11, R22, 0x4, R15 ;  /* 0x00000004160b0824 */ /* 0x000fe200078e020f */
[----:B------:R-:W-:Y:S04]  /*2670*/  @P0 STS [R9], R12 ;  /* 0x0000000c09000388 */ /* 0x000fe80000000800 */
[----:B------:R-:W-:Y:S04]  /*2680*/  @P0 STS [R15], R10 ;  /* 0x0000000a0f000388 */ /* 0x000fe80000000800 */
[----:B------:R-:W0:Y:S04]  /*2690*/  @P0 LDS R13, [R11] ;  /* 0x000000000b0d0984 */ /* 0x000e280000000800 */
[----:B------:R-:W1:Y:S04]  /*26a0*/  @P0 LDS R8, [R6] ;  /* 0x0000000006080984 */ /* 0x000e680000000800 */
[----:B0-----:R0:W-:Y:S04]  /*26b0*/  @P0 STS [R6], R13 ;  /* 0x0000000d06000388 */ /* 0x0011e80000000800 */
[----:B-1----:R0:W-:Y:S02]  /*26c0*/  @P0 STS [R11], R8 ;  /* 0x000000080b000388 */ /* 0x0021e40000000800 */
.L_x_51:
[----:B------:R-:W-:Y:S05]  /*26d0*/  BSYNC.RECONVERGENT B1 ;  /* 0x0000000000017941 */ /* 0x000fea0003800200 */
.L_x_49:
[----:B------:R-:W-:Y:S01]  /*26e0*/  ISETP.NE.AND P0, PT, R27, 0x1, PT ;  /* 0x000000011b00780c */ /* 0x000fe20003f05270 */
[----:B------:R-:W-:-:S12]  /*26f0*/  BSSY.RECONVERGENT B1, `(.L_x_48) ;  /* 0x0000042000017945 */ /* 0x000fd80003800200 */
[----:B------:R-:W-:Y:S05]  /*2700*/  @!P0 BRA `(.L_x_52) ;  /* 0x0000000400008947 */ /* 0x000fea0003800000 */
[----:B0-2---:R-:W-:-:S05]  /*2710*/  VIADD R8, R7, 0x1 ;  /* 0x0000000107087836 */ /* 0x005fca0000000000 */
[----:B------:R-:W-:-:S04]  /*2720*/  LOP3.LUT R11, R8, R5, RZ, 0x3c, !PT ;  /* 0x00000005080b7212 */ /* 0x000fc800078e3cff */
[----:B------:R-:W-:-:S13]  /*2730*/  ISETP.GT.AND P0, PT, R11, R8, PT ;  /* 0x000000080b00720c */ /* 0x000fda0003f04270 */
        /* <DEDUP_REMOVED lines=17> */
.L_x_54:
        /* <DEDUP_REMOVED lines=11> */
.L_x_55:
[----:B------:R-:W-:Y:S05]  /*2900*/  BSYNC.RECONVERGENT B2 ;  /* 0x0000000000027941 */ /* 0x000fea0003800200 */
.L_x_53:
[----:B------:R-:W-:-:S13]  /*2910*/  ISETP.NE.AND P0, PT, R27, 0x2, PT ;  /* 0x000000021b00780c */ /* 0x000fda0003f05270 */
[----:B------:R-:W-:Y:S05]  /*2920*/  @!P0 BRA `(.L_x_52) ;  /* 0x0000000000788947 */ /* 0x000fea0003800000 */
[----:B------:R-:W-:-:S05]  /*2930*/  VIADD R7, R7, 0x2 ;  /* 0x0000000207077836 */ /* 0x000fca0000000000 */
[----:B0-2---:R-:W-:-:S04]  /*2940*/  LOP3.LUT R11, R7, R5, RZ, 0x3c, !PT ;  /* 0x00000005070b7212 */ /* 0x005fc800078e3cff */
[----:B------:R-:W-:-:S13]  /*2950*/  ISETP.GT.AND P0, PT, R11, R7, PT ;  /* 0x000000070b00720c */ /* 0x000fda0003f04270 */
[----:B------:R-:W-:Y:S05]  /*2960*/  @!P0 BRA `(.L_x_52) ;  /* 0x0000000000688947 */ /* 0x000fea0003800000 */
[----:B------:R-:W-:-:S13]  /*2970*/  LOP3.LUT P0, RZ, R7, R4, RZ, 0xc0, !PT ;  /* 0x0000000407ff7212 */ /* 0x000fda000780c0ff */
        /* <DEDUP_REMOVED lines=14> */
.L_x_56:
        /* <DEDUP_REMOVED lines=11> */
.L_x_52:
[----:B------:R-:W-:Y:S05]  /*2b10*/  BSYNC.RECONVERGENT B1 ;  /* 0x0000000000017941 */ /* 0x000fea0003800200 */
.L_x_48:
[----:B------:R-:W-:Y:S02]  /*2b20*/  ISETP.GE.U32.AND P0, PT, R5, 0x2, PT ;  /* 0x000000020500780c */ /* 0x000fe40003f06070 */
[----:B------:R-:W-:-:S11]  /*2b30*/  SHF.R.U32.HI R5, RZ, 0x1, R5 ;  /* 0x00000001ff057819 */ /* 0x000fd60000011605 */
[----:B------:R-:W-:Y:S05]  /*2b40*/  @P0 BRA `(.L_x_57) ;  /* 0xfffffff000380947 */ /* 0x000fea000383ffff */
.L_x_33:
[----:B------:R-:W1:Y:S01]  /*2b50*/  LDCU UR5, c[0x0][0x39c] ;  /* 0x00007380ff0577ac */ /* 0x000e620008000800 */
[----:B------:R-:W-:-:S05]  /*2b60*/  IMAD.SHL.U32 R4, R4, 0x2, RZ ;  /* 0x0000000204047824 */ /* 0x000fca00078e00ff */
[----:B-1----:R-:W-:-:S13]  /*2b70*/  ISETP.GT.AND P0, PT, R4, UR5, PT ;  /* 0x0000000504007c0c */ /* 0x002fda000bf04270 */
[----:B------:R-:W-:Y:S05]  /*2b80*/  @!P0 BRA `(.L_x_58) ;  /* 0xfffffff0001c8947 */ /* 0x000fea000383ffff */
.L_x_32:
[----:B------:R-:W-:Y:S05]  /*2b90*/  BSYNC.RECONVERGENT B0 ;  /* 0x0000000000007941 */ /* 0x000fea0003800200 */
.L_x_31:
[----:B------:R-:W-:Y:S01]  /*2ba0*/  NOP ;  /* 0x0000000000007918 */ /* 0x000fe20000000000 */
[----:B------:R-:W-:Y:S05]  /*2bb0*/  BRA.U !UP0, `(.L_x_59) ;  /* 0x0000000508747547 */ /* 0x000fea000b800000 */
[----:B01-34-:R-:W-:-:S05]  /*2bc0*/  VIADD R4, R0, 0xffffffff ;  /* 0xffffffff00047836 */ /* 0x01bfca0000000000 */
[----:B------:R-:W-:Y:S01]  /*2bd0*/  ISETP.GE.U32.AND P0, PT, R4, 0x7, PT ;  /* 0x000000070400780c */ /* 0x000fe20003f06070 */
[----:B------:R-:W-:-:S12]  /*2be0*/  IMAD.MOV.U32 R4, RZ, RZ, RZ ;  /* 0x000000ffff047224 */ /* 0x000fd800078e00ff */
[----:B------:R-:W-:Y:S05]  /*2bf0*/  @!P0 BRA `(.L_x_60) ;  /* 0x00000000007c8947 */ /* 0x000fea0003800000 */
[----:B--2---:R-:W-:-:S07]  /*2c00*/  IMAD.MOV.U32 R13, RZ, RZ, RZ ;  /* 0x000000ffff0d7224 */ /* 0x004fce00078e00ff */
.L_x_61:
[----:B0-----:R-:W-:Y:S01]  /*2c10*/  IMAD R4, R21, R0, RZ ;  /* 0x0000000015047224 */ /* 0x001fe200078e02ff */
[----:B------:R-:W-:Y:S01]  /*2c20*/  LOP3.LUT R16, R0, 0x3fffff8, RZ, 0xc0, !PT ;  /* 0x03fffff800107812 */ /* 0x000fe200078ec0ff */
[C---:B-----5:R-:W-:Y:S02]  /*2c30*/  IMAD R12, R13.reuse, 0x4, R1 ;  /* 0x000000040d0c7824 */ /* 0x060fe400078e0201 */
[----:B------:R-:W-:Y:S02]  /*2c40*/  IMAD.IADD R5, R4, 0x1, R13 ;  /* 0x0000000104057824 */ /* 0x000fe400078e020d */
[----:B------:R-:W-:-:S03]  /*2c50*/  VIADD R13, R13, 0x8 ;  /* 0x000000080d0d7836 */ /* 0x000fc60000000000 */
[----:B------:R-:W-:Y:S02]  /*2c60*/  LEA R15, R5, R28, 0x2 ;  /* 0x0000001c050f7211 */ /* 0x000fe400078e10ff */
[----:B------:R-:W-:-:S03]  /*2c70*/  ISETP.NE.AND P0, PT, R13, R16, PT ;  /* 0x000000100d00720c */ /* 0x000fc60003f05270 */
[----:B------:R-:W-:Y:S01]  /*2c80*/  IMAD R14, R22, 0x4, R15 ;  /* 0x00000004160e7824 */ /* 0x000fe200078e020f */
[----:B------:R-:W-:Y:S04]  /*2c90*/  LDS R8, [R15] ;  /* 0x000000000f087984 */ /* 0x000fe80000000800 */
[----:B------:R-:W-:Y:S04]  /*2ca0*/  LDS R9, [R15+0x4] ;  /* 0x000004000f097984 */ /* 0x000fe80000000800 */
[----:B------:R-:W-:Y:S04]  /*2cb0*/  LDS R10, [R15+0x8] ;  /* 0x000008000f0a7984 */ /* 0x000fe80000000800 */
[----:B------:R-:W0:Y:S04]  /*2cc0*/  LDS R11, [R15+0xc] ;  /* 0x00000c000f0b7984 */ /* 0x000e280000000800 */
[----:B------:R-:W-:Y:S04]  /*2cd0*/  LDS R4, [R14] ;  /* 0x000000000e047984 */ /* 0x000fe80000000800 */
[----:B------:R-:W-:Y:S04]  /*2ce0*/  LDS R5, [R14+0x4] ;  /* 0x000004000e057984 */ /* 0x000fe80000000800 */
[----:B------:R-:W-:Y:S04]  /*2cf0*/  LDS R6, [R14+0x8] ;  /* 0x000008000e067984 */ /* 0x000fe80000000800 */
[----:B------:R-:W1:Y:S04]  /*2d00*/  LDS R7, [R14+0xc] ;  /* 0x00000c000e077984 */ /* 0x000e680000000800 */
[----:B0-----:R-:W-:Y:S04]  /*2d10*/  STL.128 [R12], R8 ;  /* 0x000000080c007387 */ /* 0x001fe80000100c00 */
[----:B------:R-:W-:Y:S04]  /*2d20*/  LDS R8, [R15+0x10] ;  /* 0x000010000f087984 */ /* 0x000fe80000000800 */
[----:B------:R-:W-:Y:S04]  /*2d30*/  LDS R9, [R15+0x14] ;  /* 0x000014000f097984 */ /* 0x000fe80000000800 */
[----:B------:R-:W-:Y:S04]  /*2d40*/  LDS R10, [R15+0x18] ;  /* 0x000018000f0a7984 */ /* 0x000fe80000000800 */
[----:B-1----:R-:W-:Y:S04]  /*2d50*/  STL.128 [R12+0x80], R4 ;  /* 0x000080040c007387 */ /* 0x002fe80000100c00 */
[----:B------:R-:W0:Y:S04]  /*2d60*/  LDS R11, [R15+0x1c] ;  /* 0x00001c000f0b7984 */ /* 0x000e280000000800 */
[----:B------:R-:W-:Y:S04]  /*2d70*/  LDS R4, [R14+0x10] ;  /* 0x000010000e047984 */ /* 0x000fe80000000800 */
[----:B------:R-:W-:Y:S04]  /*2d80*/  LDS R5, [R14+0x14] ;  /* 0x000014000e057984 */ /* 0x000fe80000000800 */
[----:B------:R-:W-:Y:S04]  /*2d90*/  LDS R6, [R14+0x18] ;  /* 0x000018000e067984 */ /* 0x000fe80000000800 */
[----:B------:R-:W1:Y:S04]  /*2da0*/  LDS R7, [R14+0x1c] ;  /* 0x00001c000e077984 */ /* 0x000e680000000800 */
[----:B0-----:R0:W-:Y:S04]  /*2db0*/  STL.128 [R12+0x10], R8 ;  /* 0x000010080c007387 */ /* 0x0011e80000100c00 */
[----:B-1----:R0:W-:Y:S01]  /*2dc0*/  STL.128 [R12+0x90], R4 ;  /* 0x000090040c007387 */ /* 0x0021e20000100c00 */
[----:B------:R-:W-:Y:S05]  /*2dd0*/  @P0 BRA `(.L_x_61) ;  /* 0xfffffffc008c0947 */ /* 0x000fea000383ffff */
[----:B0-----:R-:W-:-:S07]  /*2de0*/  IMAD.MOV.U32 R4, RZ, RZ, R16 ;  /* 0x000000ffff047224 */ /* 0x001fce00078e0010 */
.L_x_60:
[----:B------:R-:W-:-:S04]  /*2df0*/  LOP3.LUT R5, R0, 0x7, RZ, 0xc0, !PT ;  /* 0x0000000700057812 */ /* 0x000fc800078ec0ff */
[----:B------:R-:W-:-:S13]  /*2e00*/  ISETP.NE.AND P0, PT, R5, RZ, PT ;  /* 0x000000ff0500720c */ /* 0x000fda0003f05270 */
[----:B------:R-:W-:Y:S05]  /*2e10*/  @!P0 BRA `(.L_x_59) ;  /* 0x0000000000dc8947 */ /* 0x000fea0003800000 */
[----:B------:R-:W-:Y:S01]  /*2e20*/  VIADD R5, R5, 0xffffffff ;  /* 0xffffffff05057836 */ /* 0x000fe20000000000 */
[----:B------:R-:W-:-:S04]  /*2e30*/  LOP3.LUT P4, R9, R0, 0x3, RZ, 0xc0, !PT ;  /* 0x0000000300097812 */ /* 0x000fc8000788c0ff */
[----:B------:R-:W-:-:S13]  /*2e40*/  ISETP.GE.U32.AND P0, PT, R5, 0x3, PT ;  /* 0x000000030500780c */ /* 0x000fda0003f06070 */
[----:B------:R-:W-:Y:S05]  /*2e50*/  @!P0 BRA `(.L_x_62) ;  /* 0x0000000000588947 */ /* 0x000fea0003800000 */
[----:B------:R-:W-:Y:S02]  /*2e60*/  IMAD R5, R21, R0, RZ ;  /* 0x0000000015057224 */ /* 0x000fe400078e02ff */
[----:B------:R-:W-:-:S03]  /*2e70*/  IMAD R7, R4, 0x4, R1 ;  /* 0x0000000404077824 */ /* 0x000fc600078e0201 */
[----:B------:R-:W-:Y:S01]  /*2e80*/  IADD3 R5, PT, PT, R5, R4, RZ ;  /* 0x0000000405057210 */ /* 0x000fe20007ffe0ff */
[----:B------:R-:W-:-:S04]  /*2e90*/  VIADD R4, R4, 0x4 ;  /* 0x0000000404047836 */ /* 0x000fc80000000000 */
[----:B------:R-:W-:-:S04]  /*2ea0*/  IMAD R5, R5, 0x4, R28 ;  /* 0x0000000405057824 */ /* 0x000fc800078e021c */
[----:B--2---:R-:W-:Y:S01]  /*2eb0*/  IMAD R8, R22, 0x4, R5 ;  /* 0x0000000416087824 */ /* 0x004fe200078e0205 */
[----:B------:R-:W0:Y:S04]  /*2ec0*/  LDS R6, [R5] ;  /* 0x0000000005067984 */ /* 0x000e280000000800 */
[----:B-----5:R-:W1:Y:S04]  /*2ed0*/  LDS R12, [R5+0x4] ;  /* 0x00000400050c7984 */ /* 0x020e680000000800 */
[----:B------:R-:W2:Y:S04]  /*2ee0*/  LDS R16, [R5+0x8] ;  /* 0x0000080005107984 */ /* 0x000ea80000000800 */
[----:B------:R-:W3:Y:S04]  /*2ef0*/  LDS R30, [R5+0xc] ;  /* 0x00000c00051e7984 */ /* 0x000ee80000000800 */
[----:B------:R-:W4:Y:S04]  /*2f00*/  LDS R10, [R8] ;  /* 0x00000000080a7984 */ /* 0x000f280000000800 */
[----:B------:R-:W4:Y:S04]  /*2f10*/  LDS R14, [R8+0x4] ;  /* 0x00000400080e7984 */ /* 0x000f280000000800 */
[----:B------:R-:W4:Y:S04]  /*2f20*/  LDS R18, [R8+0x8] ;  /* 0x0000080008127984 */ /* 0x000f280000000800 */
[----:B------:R-:W4:Y:S04]  /*2f30*/  LDS R32, [R8+0xc] ;  /* 0x00000c0008207984 */ /* 0x000f280000000800 */
[----:B0-----:R0:W-:Y:S04]  /*2f40*/  STL [R7], R6 ;  /* 0x0000000607007387 */ /* 0x0011e80000100800 */
[----:B-1----:R0:W-:Y:S04]  /*2f50*/  STL [R7+0x4], R12 ;  /* 0x0000040c07007387 */ /* 0x0021e80000100800 */
[----:B--2---:R0:W-:Y:S04]  /*2f60*/  STL [R7+0x8], R16 ;  /* 0x0000081007007387 */ /* 0x0041e80000100800 */
[----:B---3--:R0:W-:Y:S04]  /*2f70*/  STL [R7+0xc], R30 ;  /* 0x00000c1e07007387 */ /* 0x0081e80000100800 */
[----:B----4-:R0:W-:Y:S04]  /*2f80*/  STL [R7+0x80], R10 ;  /* 0x0000800a07007387 */ /* 0x0101e80000100800 */
[----:B------:R0:W-:Y:S04]  /*2f90*/  STL [R7+0x84], R14 ;  /* 0x0000840e07007387 */ /* 0x0001e80000100800 */
[----:B------:R0:W-:Y:S04]  /*2fa0*/  STL [R7+0x88], R18 ;  /* 0x0000881207007387 */ /* 0x0001e80000100800 */
[----:B------:R0:W-:Y:S02]  /*2fb0*/  STL [R7+0x8c], R32 ;  /* 0x00008c2007007387 */ /* 0x0001e40000100800 */
.L_x_62:
[----:B------:R-:W-:Y:S05]  /*2fc0*/  @!P4 BRA `(.L_x_59) ;  /* 0x000000000070c947 */ /* 0x000fea0003800000 */
[----:B------:R-:W-:Y:S02]  /*2fd0*/  ISETP.NE.AND P4, PT, R9, 0x1, PT ;  /* 0x000000010900780c */ /* 0x000fe40003f85270 */
[----:B------:R-:W-:-:S04]  /*2fe0*/  LOP3.LUT R5, R0, 0x1, RZ, 0xc0, !PT ;  /* 0x0000000100057812 */ /* 0x000fc800078ec0ff */
[----:B------:R-:W-:-:S07]  /*2ff0*/  ISETP.NE.U32.AND P0, PT, R5, 0x1, PT ;  /* 0x000000010500780c */ /* 0x000fce0003f05070 */
[----:B------:R-:W-:Y:S06]  /*3000*/  @!P4 BRA `(.L_x_63) ;  /* 0x000000000038c947 */ /* 0x000fec0003800000 */
[----:B------:R-:W-:Y:S02]  /*3010*/  IMAD R5, R21, R0, RZ ;  /* 0x0000000015057224 */ /* 0x000fe400078e02ff */
[C---:B0-----:R-:W-:Y:S02]  /*3020*/  IMAD R7, R4.reuse, 0x4, R1 ;  /* 0x0000000404077824 */ /* 0x041fe400078e0201 */
[----:B------:R-:W-:Y:S02]  /*3030*/  IMAD.IADD R5, R5, 0x1, R4 ;  /* 0x0000000105057824 */ /* 0x000fe400078e0204 */
[----:B------:R-:W-:-:S03]  /*3040*/  VIADD R4, R4, 0x2 ;  /* 0x0000000204047836 */ /* 0x000fc60000000000 */
[----:B------:R-:W-:-:S05]  /*3050*/  LEA R5, R5, R28, 0x2 ;  /* 0x0000001c05057211 */ /* 0x000fca00078e10ff */
[----:B--2---:R-:W-:Y:S01]  /*3060*/  IMAD R8, R22, 0x4, R5 ;  /* 0x0000000416087824 */ /* 0x004fe200078e0205 */
[----:B------:R-:W0:Y:S04]  /*3070*/  LDS R6, [R5] ;  /* 0x0000000005067984 */ /* 0x000e280000000800 */
[----:B-----5:R-:W1:Y:S04]  /*3080*/  LDS R12, [R5+0x4] ;  /* 0x00000400050c7984 */ /* 0x020e680000000800 */
[----:B------:R-:W2:Y:S04]  /*3090*/  LDS R10, [R8] ;  /* 0x00000000080a7984 */ /* 0x000ea80000000800 */
[----:B------:R-:W3:Y:S04]  /*30a0*/  LDS R14, [R8+0x4] ;  /* 0x00000400080e7984 */ /* 0x000ee80000000800 */
[----:B0-----:R4:W-:Y:S04]  /*30b0*/  STL [R7], R6 ;  /* 0x0000000607007387 */ /* 0x0019e80000100800 */
[----:B-1----:R4:W-:Y:S04]  /*30c0*/  STL [R7+0x4], R12 ;  /* 0x0000040c07007387 */ /* 0x0029e80000100800 */
[----:B--2---:R4:W-:Y:S04]  /*30d0*/  STL [R7+0x80], R10 ;  /* 0x0000800a07007387 */ /* 0x0049e80000100800 */
[----:B---3--:R4:W-:Y:S02]  /*30e0*/  STL [R7+0x84], R14 ;  /* 0x0000840e07007387 */ /* 0x0089e40000100800 */
.L_x_63:
[----:B------:R-:W-:Y:S05]  /*30f0*/  @P0 BRA `(.L_x_59) ;  /* 0x0000000000240947 */ /* 0x000fea0003800000 */
[----:B------:R-:W-:-:S04]  /*3100*/  IMAD R5, R21, R0, RZ ;  /* 0x0000000015057224 */ /* 0x000fc800078e02ff */
[----:B------:R-:W-:Y:S02]  /*3110*/  IMAD.IADD R5, R5, 0x1, R4 ;  /* 0x0000000105057824 */ /* 0x000fe400078e0204 */
[----:B------:R-:W-:Y:S02]  /*3120*/  IMAD R4, R4, 0x4, R1 ;  /* 0x0000000404047824 */ /* 0x000fe400078e0201 */
[----:B------:R-:W-:-:S05]  /*3130*/  IMAD R5, R5, 0x4, R28 ;  /* 0x0000000405057824 */ /* 0x000fca00078e021c */
[----:B0-2-4-:R-:W-:Y:S02]  /*3140*/  LEA R6, R22, R5, 0x2 ;  /* 0x0000000516067211 */ /* 0x015fe400078e10ff */
[----:B------:R-:W0:Y:S04]  /*3150*/  LDS R5, [R5] ;  /* 0x0000000005057984 */ /* 0x000e280000000800 */
[----:B------:R-:W1:Y:S04]  /*3160*/  LDS R7, [R6] ;  /* 0x0000000006077984 */ /* 0x000e680000000800 */
[----:B0-----:R0:W-:Y:S04]  /*3170*/  STL [R4], R5 ;  /* 0x0000000504007387 */ /* 0x0011e80000100800 */
[----:B-1----:R0:W-:Y:S02]  /*3180*/  STL [R4+0x80], R7 ;  /* 0x0000800704007387 */ /* 0x0021e40000100800 */
.L_x_59:
[----:B------:R-:W-:Y:S01]  /*3190*/  NOP ;  /* 0x0000000000007918 */ /* 0x000fe20000000000 */
[----:B------:R-:W-:Y:S05]  /*31a0*/  @!P3 BRA `(.L_x_64) ;  /* 0xffffffd400e4b947 */ /* 0x000fea000383ffff */
.L_x_10:
[----:B------:R-:W1:Y:S01]  /*31b0*/  LDCU UR4, c[0x0][0x398] ;  /* 0x00007300ff0477ac */ /* 0x000e620008000800 */
[----:B------:R-:W-:Y:S01]  /*31c0*/  VIADD R25, R25, 0x400 ;  /* 0x0000040019197836 */ /* 0x000fe20000000000 */
[----:B------:R-:W-:Y:S04]  /*31d0*/  BAR.SYNC.DEFER_BLOCKING 0x0 ;  /* 0x0000000000007b1d */ /* 0x000fe80000010000 */
[----:B-1----:R-:W-:-:S13]  /*31e0*/  ISETP.GE.AND P0, PT, R25, UR4, PT ;  /* 0x0000000419007c0c */ /* 0x002fda000bf06270 */
[----:B------:R-:W-:Y:S05]  /*31f0*/  @!P0 BRA `(.L_x_65) ;  /* 0xffffffd400688947 */ /* 0x000fea000383ffff */
.L_x_6:
[----:B-----5:R-:W0:Y:S01]  /*3200*/  S2R R2, SR_TID.X ;  /* 0x0000000000027919 */ /* 0x020e220000002100 */
[----:B------:R-:W1:Y:S01]  /*3210*/  LDCU UR6, c[0x0][0x39c] ;  /* 0x00007380ff0677ac */ /* 0x000e620008000800 */
[----:B------:R-:W2:Y:S01]  /*3220*/  S2UR UR5, SR_CgaCtaId ;  /* 0x00000000000579c3 */ /* 0x000ea20000008800 */
[----:B------:R-:W-:Y:S01]  /*3230*/  IMAD R3, R21, R0, RZ ;  /* 0x0000000015037224 */ /* 0x000fe200078e02ff */
[----:B------:R-:W-:Y:S02]  /*3240*/  UMOV UR4, 0x400 ;  /* 0x0000040000047882 */ /* 0x000fe40000000000 */
[----:B------:R-:W-:Y:S01]  /*3250*/  UIADD3 UR4, UPT, UPT, UR4, 0x2000, URZ ;  /* 0x0000200004047890 */ /* 0x000fe2000fffe0ff */
[----:B-1----:R-:W-:-:S05]  /*3260*/  IMAD.U32 R24, RZ, RZ, UR6 ;  /* 0x00000006ff187e24 */ /* 0x002fca000f8e00ff */
[----:B------:R-:W-:Y:S01]  /*3270*/  ISETP.GE.AND P0, PT, R24, 0x20, PT ;  /* 0x000000201800780c */ /* 0x000fe20003f06270 */
[----:B--2---:R-:W-:Y:S01]  /*3280*/  ULEA UR4, UR5, UR4, 0x18 ;  /* 0x0000000405047291 */ /* 0x004fe2000f8ec0ff */
[----:B0-----:R-:W-:-:S05]  /*3290*/  SHF.R.U32.HI R23, RZ, 0x5, R2 ;  /* 0x00000005ff177819 */ /* 0x001fca0000011602 */
[----:B------:R-:W-:-:S05]  /*32a0*/  IMAD R23, R23, R24, RZ ;  /* 0x0000001817177224 */ /* 0x000fca00078e02ff */
[----:B------:R-:W-:Y:S01]  /*32b0*/  LEA R23, R23, UR4, 0x2 ;  /* 0x0000000417177c11 */ /* 0x000fe2000f8e10ff */
[----:B------:R-:W-:Y:S06]  /*32c0*/  @!P0 BRA `(.L_x_66) ;  /* 0x0000000800248947 */ /* 0x000fec0003800000 */
[C---:B---34-:R-:W-:Y:S01]  /*32d0*/  VIADD R4, R0.reuse, 0xffffffff ;  /* 0xffffffff00047836 */ /* 0x058fe20000000000 */
[----:B------:R-:W-:Y:S01]  /*32e0*/  LOP3.LUT R2, R0, 0xf, RZ, 0xc0, !PT ;  /* 0x0000000f00027812 */ /* 0x000fe200078ec0ff */
[----:B------:R-:W-:-:S03]  /*32f0*/  IMAD.MOV.U32 R27, RZ, RZ, RZ ;  /* 0x000000ffff1b7224 */ /* 0x000fc600078e00ff */
[----:B------:R-:W-:Y:S02]  /*3300*/  ISETP.GE.U32.AND P0, PT, R4, 0xf, PT ;  /* 0x0000000f0400780c */ /* 0x000fe40003f06070 */
[----:B------:R-:W-:-:S11]  /*3310*/  ISETP.NE.AND P1, PT, R2, RZ, PT ;  /* 0x000000ff0200720c */ /* 0x000fd60003f25270 */
[----:B------:R-:W-:Y:S05]  /*3320*/  @!P0 BRA `(.L_x_67) ;  /* 0x0000000000c48947 */ /* 0x000fea0003800000 */
[----:B------:R-:W-:Y:S02]  /*3330*/  LOP3.LUT R27, R0, 0x3fffff0, RZ, 0xc0, !PT ;  /* 0x03fffff0001b7812 */ /* 0x000fe400078ec0ff */
[----:B------:R-:W-:-:S07]  /*3340*/  MOV R26, RZ ;  /* 0x000000ff001a7202 */ /* 0x000fce0000000f00 */
.L_x_68:
[----:B------:R-:W-:-:S05]  /*3350*/  IMAD R29, R26, 0x4, R1 ;  /* 0x000000041a1d7824 */ /* 0x000fca00078e0201 */
[----:B0-----:R-:W2:Y:S04]  /*3360*/  LDL.128 R12, [R29] ;  /* 0x000000001d0c7983 */ /* 0x001ea80000100c00 */
[----:B------:R-:W3:Y:S04]  /*3370*/  LDL.128 R16, [R29+0x80] ;  /* 0x000080001d107983 */ /* 0x000ee80000100c00 */
[----:B------:R-:W4:Y:S04]  /*3380*/  LDL.128 R4, [R29+0x10] ;  /* 0x000010001d047983 */ /* 0x000f280000100c00 */
[----:B------:R-:W5:Y:S01]  /*3390*/  LDL.128 R8, [R29+0x90] ;  /* 0x000090001d087983 */ /* 0x000f620000100c00 */
[----:B------:R-:W-:-:S04]  /*33a0*/  IMAD.IADD R28, R3, 0x1, R26 ;  /* 0x00000001031c7824 */ /* 0x000fc800078e021a */
[----:B------:R-:W-:-:S04]  /*33b0*/  IMAD R25, R28, 0x4, R23 ;  /* 0x000000041c197824 */ /* 0x000fc800078e0217 */
[----:B------:R-:W-:Y:S01]  /*33c0*/  IMAD R28, R22, 0x4, R25 ;  /* 0x00000004161c7824 */ /* 0x000fe200078e0219 */
[----:B--2---:R-:W-:Y:S04]  /*33d0*/  STS [R25], R12 ;  /* 0x0000000c19007388 */ /* 0x004fe80000000800 */
[----:B---3--:R-:W-:Y:S04]  /*33e0*/  STS [R28], R16 ;  /* 0x000000101c007388 */ /* 0x008fe80000000800 */
[----:B------:R-:W-:Y:S04]  /*33f0*/  STS [R25+0x4], R13 ;  /* 0x0000040d19007388 */ /* 0x000fe80000000800 */
[----:B------:R-:W-:Y:S04]  /*3400*/  STS [R28+0x4], R17 ;  /* 0x000004111c007388 */ /* 0x000fe80000000800 */
[----:B------:R-:W-:Y:S04]  /*3410*/  STS [R25+0x8], R14 ;  /* 0x0000080e19007388 */ /* 0x000fe80000000800 */
[----:B------:R-:W-:Y:S04]  /*3420*/  STS [R28+0x8], R18 ;  /* 0x000008121c007388 */ /* 0x000fe80000000800 */
[----:B------:R0:W-:Y:S04]  /*3430*/  STS [R25+0xc], R15 ;  /* 0x00000c0f19007388 */ /* 0x0001e80000000800 */
[----:B------:R1:W-:Y:S04]  /*3440*/  STS [R28+0xc], R19 ;  /* 0x00000c131c007388 */ /* 0x0003e80000000800 */
[----:B----4-:R-:W-:Y:S04]  /*3450*/  STS [R25+0x10], R4 ;  /* 0x0000100419007388 */ /* 0x010fe80000000800 */
[----:B0-----:R-:W2:Y:S04]  /*3460*/  LDL.128 R12, [R29+0xa0] ;  /* 0x0000a0001d0c7983 */ /* 0x001ea80000100c00 */
[----:B-1----:R-:W3:Y:S04]  /*3470*/  LDL.128 R16, [R29+0x20] ;  /* 0x000020001d107983 */ /* 0x002ee80000100c00 */
[----:B-----5:R-:W-:Y:S04]  /*3480*/  STS [R28+0x10], R8 ;  /* 0x000010081c007388 */ /* 0x020fe80000000800 */
[----:B------:R-:W-:Y:S04]  /*3490*/  STS [R25+0x14], R5 ;  /* 0x0000140519007388 */ /* 0x000fe80000000800 */
[----:B------:R-:W-:Y:S04]  /*34a0*/  STS [R28+0x14], R9 ;  /* 0x000014091c007388 */ /* 0x000fe80000000800 */
[----:B------:R-:W-:Y:S04]  /*34b0*/  STS [R25+0x18], R6 ;  /* 0x0000180619007388 */ /* 0x000fe80000000800 */
[----:B------:R-:W-:Y:S04]  /*34c0*/  STS [R28+0x18], R10 ;  /* 0x0000180a1c007388 */ /* 0x000fe80000000800 */
[----:B------:R0:W-:Y:S04]  /*34d0*/  STS [R25+0x1c], R7 ;  /* 0x00001c0719007388 */ /* 0x0001e80000000800 */
[----:B------:R1:W-:Y:S04]  /*34e0*/  STS [R28+0x1c], R11 ;  /* 0x00001c0b1c007388 */ /* 0x0003e80000000800 */
[----:B0-----:R-:W4:Y:S04]  /*34f0*/  LDL.128 R4, [R29+0x30] ;  /* 0x000030001d047983 */ /* 0x001f280000100c00 */
[----:B-1----:R-:W5:Y:S01]  /*3500*/  LDL.128 R8, [R29+0xb0] ;  /* 0x0000b0001d087983 */ /* 0x002f620000100c00 */
[----:B------:R-:W-:-:S05]  /*3510*/  VIADD R26, R26, 0x10 ;  /* 0x000000101a1a7836 */ /* 0x000fca0000000000 */
[----:B------:R-:W-:Y:S01]  /*3520*/  ISETP.NE.AND P0, PT, R26, R27, PT ;  /* 0x0000001b1a00720c */ /* 0x000fe20003f05270 */
[----:B---3--:R0:W-:Y:S04]  /*3530*/  STS [R25+0x20], R16 ;  /* 0x0000201019007388 */ /* 0x0081e80000000800 */
[----:B--2---:R0:W-:Y:S04]  /*3540*/  STS [R28+0x20], R12 ;  /* 0x0000200c1c007388 */ /* 0x0041e80000000800 */
[----:B------:R0:W-:Y:S04]  /*3550*/  STS [R25+0x24], R17 ;  /* 0x0000241119007388 */ /* 0x0001e80000000800 */
[----:B------:R0:W-:Y:S04]  /*3560*/  STS [R28+0x24], R13 ;  /* 0x0000240d1c007388 */ /* 0x0001e80000000800 */
[----:B------:R0:W-:Y:S04]  /*3570*/  STS [R25+0x28], R18 ;  /* 0x0000281219007388 */ /* 0x0001e80000000800 */
[----:B------:R0:W-:Y:S04]  /*3580*/  STS [R28+0x28], R14 ;  /* 0x0000280e1c007388 */ /* 0x0001e80000000800 */
[----:B------:R0:W-:Y:S04]  /*3590*/  STS [R25+0x2c], R19 ;  /* 0x00002c1319007388 */ /* 0x0001e80000000800 */
[----:B------:R0:W-:Y:S04]  /*35a0*/  STS [R28+0x2c], R15 ;  /* 0x00002c0f1c007388 */ /* 0x0001e80000000800 */
[----:B----4-:R0:W-:Y:S04]  /*35b0*/  STS [R25+0x30], R4 ;  /* 0x0000300419007388 */ /* 0x0101e80000000800 */
[----:B-----5:R0:W-:Y:S04]  /*35c0*/  STS [R28+0x30], R8 ;  /* 0x000030081c007388 */ /* 0x0201e80000000800 */
[----:B------:R0:W-:Y:S04]  /*35d0*/  STS [R25+0x34], R5 ;  /* 0x0000340519007388 */ /* 0x0001e80000000800 */
[----:B------:R0:W-:Y:S04]  /*35e0*/  STS [R28+0x34], R9 ;  /* 0x000034091c007388 */ /* 0x0001e80000000800 */
[----:B------:R0:W-:Y:S04]  /*35f0*/  STS [R25+0x38], R6 ;  /* 0x0000380619007388 */ /* 0x0001e80000000800 */
[----:B------:R0:W-:Y:S04]  /*3600*/  STS [R28+0x38], R10 ;  /* 0x0000380a1c007388 */ /* 0x0001e80000000800 */
[----:B------:R0:W-:Y:S04]  /*3610*/  STS [R25+0x3c], R7 ;  /* 0x00003c0719007388 */ /* 0x0001e80000000800 */
[----:B------:R0:W-:Y:S01]  /*3620*/  STS [R28+0x3c], R11 ;  /* 0x00003c0b1c007388 */ /* 0x0001e20000000800 */
[----:B------:R-:W-:Y:S05]  /*3630*/  @P0 BRA `(.L_x_68) ;  /* 0xfffffffc00440947 */ /* 0x000fea000383ffff */
.L_x_67:
[----:B------:R-:W-:Y:S05]  /*3640*/  @!P1 BRA `(.L_x_66) ;  /* 0x0000000400449947 */ /* 0x000fea0003800000 */
[----:B------:R-:W-:Y:S02]  /*3650*/  ISETP.GE.U32.AND P0, PT, R2, 0x8, PT ;  /* 0x000000080200780c */ /* 0x000fe40003f06070 */
[----:B0-----:R-:W-:-:S04]  /*3660*/  LOP3.LUT R18, R0, 0x7, RZ, 0xc0, !PT ;  /* 0x0000000700127812 */ /* 0x001fc800078ec0ff */
[----:B------:R-:W-:-:S07]  /*3670*/  ISETP.NE.AND P1, PT, R18, RZ, PT ;  /* 0x000000ff1200720c */ /* 0x000fce0003f25270 */
[----:B------:R-:W-:Y:S06]  /*3680*/  @!P0 BRA `(.L_x_69) ;  /* 0x0000000000948947 */ /* 0x000fec0003800000 */
[----:B------:R-:W-:-:S05]  /*3690*/  LEA R2, R27, R1, 0x2 ;  /* 0x000000011b027211 */ /* 0x000fca00078e10ff */
[----:B------:R-:W2:Y:S04]  /*36a0*/  LDL R4, [R2] ;  /* 0x0000000002047983 */ /* 0x000ea80000100800 */
[----:B------:R-:W3:Y:S01]  /*36b0*/  LDL R7, [R2+0x80] ;  /* 0x0000800002077983 */ /* 0x000ee20000100800 */
[----:B------:R-:W-:-:S03]  /*36c0*/  IMAD.IADD R6, R3, 0x1, R27 ;  /* 0x0000000103067824 */ /* 0x000fc600078e021b */
[----:B------:R-:W4:Y:S01]  /*36d0*/  LDL R8, [R2+0x4] ;  /* 0x0000040002087983 */ /* 0x000f220000100800 */
[----:B------:R-:W-:-:S03]  /*36e0*/  IMAD R5, R6, 0x4, R23 ;  /* 0x0000000406057824 */ /* 0x000fc600078e0217 */
[----:B------:R-:W5:Y:S01]  /*36f0*/  LDL R9, [R2+0x84] ;  /* 0x0000840002097983 */ /* 0x000f620000100800 */
[----:B------:R-:W-:-:S03]  /*3700*/  IMAD R6, R22, 0x4, R5 ;  /* 0x0000000416067824 */ /* 0x000fc600078e0205 */
[----:B------:R-:W5:Y:S04]  /*3710*/  LDL R10, [R2+0x8] ;  /* 0x00000800020a7983 */ /* 0x000f680000100800 */
        /* <DEDUP_REMOVED lines=9> */
[----:B--2---:R0:W-:Y:S04]  /*37b0*/  STS [R5], R4 ;  /* 0x0000000405007388 */ /* 0x0041e80000000800 */
[----:B---3--:R1:W-:Y:S04]  /*37c0*/  STS [R6], R7 ;  /* 0x0000000706007388 */ /* 0x0083e80000000800 */
[----:B0-----:R-:W2:Y:S04]  /*37d0*/  LDL R4, [R2+0x18] ;  /* 0x0000180002047983 */ /* 0x001ea80000100800 */
[----:B-1----:R-:W3:Y:S04]  /*37e0*/  LDL R7, [R2+0x9c] ;  /* 0x00009c0002077983 */ /* 0x002ee80000100800 */
[----:B----4-:R0:W-:Y:S04]  /*37f0*/  STS [R5+0x4], R8 ;  /* 0x0000040805007388 */ /* 0x0101e80000000800 */
[----:B-----5:R0:W-:Y:S04]  /*3800*/  STS [R6+0x4], R9 ;  /* 0x0000040906007388 */ /* 0x0201e80000000800 */
[----:B------:R0:W-:Y:S04]  /*3810*/  STS [R5+0x8], R10 ;  /* 0x0000080a05007388 */ /* 0x0001e80000000800 */
[----:B------:R0:W-:Y:S04]  /*3820*/  STS [R6+0x8], R11 ;  /* 0x0000080b06007388 */ /* 0x0001e80000000800 */
[----:B------:R0:W-:Y:S04]  /*3830*/  STS [R5+0xc], R12 ;  /* 0x00000c0c05007388 */ /* 0x0001e80000000800 */
[----:B------:R0:W-:Y:S04]  /*3840*/  STS [R6+0xc], R13 ;  /* 0x00000c0d06007388 */ /* 0x0001e80000000800 */
[----:B------:R0:W-:Y:S04]  /*3850*/  STS [R5+0x10], R14 ;  /* 0x0000100e05007388 */ /* 0x0001e80000000800 */
[----:B------:R0:W-:Y:S04]  /*3860*/  STS [R6+0x10], R15 ;  /* 0x0000100f06007388 */ /* 0x0001e80000000800 */
[----:B------:R0:W-:Y:S04]  /*3870*/  STS [R5+0x14], R16 ;  /* 0x0000141005007388 */ /* 0x0001e80000000800 */
[----:B------:R0:W-:Y:S01]  /*3880*/  STS [R6+0x14], R17 ;  /* 0x0000141106007388 */ /* 0x0001e20000000800 */
[----:B------:R-:W-:-:S03]  /*3890*/  VIADD R27, R27, 0x8 ;  /* 0x000000081b1b7836 */ /* 0x000fc60000000000 */
[----:B--2---:R0:W-:Y:S04]  /*38a0*/  STS [R5+0x18], R4 ;  /* 0x0000180405007388 */ /* 0x0041e80000000800 */
[----:B------:R0:W-:Y:S04]  /*38b0*/  STS [R6+0x18], R19 ;  /* 0x0000181306007388 */ /* 0x0001e80000000800 */
[----:B------:R0:W-:Y:S04]  /*38c0*/  STS [R5+0x1c], R26 ;  /* 0x00001c1a05007388 */ /* 0x0001e80000000800 */
[----:B---3--:R0:W-:Y:S02]  /*38d0*/  STS [R6+0x1c], R7 ;  /* 0x00001c0706007388 */ /* 0x0081e40000000800 */
.L_x_69:
[----:B------:R-:W-:Y:S05]  /*38e0*/  @!P1 BRA `(.L_x_66) ;  /* 0x00000000009c9947 */ /* 0x000fea0003800000 */
[----:B------:R-:W-:Y:S02]  /*38f0*/  ISETP.GE.U32.AND P0, PT, R18, 0x4, PT ;  /* 0x000000041200780c */ /* 0x000fe40003f06070 */
[----:B0-----:R-:W-:-:S04]  /*3900*/  LOP3.LUT R14, R0, 0x3, RZ, 0xc0, !PT ;  /* 0x00000003000e7812 */ /* 0x001fc800078ec0ff */
[----:B------:R-:W-:-:S07]  /*3910*/  ISETP.NE.AND P1, PT, R14, RZ, PT ;  /* 0x000000ff0e00720c */ /* 0x000fce0003f25270 */
[----:B------:R-:W-:Y:S06]  /*3920*/  @!P0 BRA `(.L_x_70) ;  /* 0x0000000000548947 */ /* 0x000fec0003800000 */
[----:B------:R-:W-:-:S05]  /*3930*/  IMAD R2, R27, 0x4, R1 ;  /* 0x000000041b027824 */ /* 0x000fca00078e0201 */
[----:B------:R-:W2:Y:S04]  /*3940*/  LDL R4, [R2] ;  /* 0x0000000002047983 */ /* 0x000ea80000100800 */
[----:B------:R-:W3:Y:S04]  /*3950*/  LDL R7, [R2+0x80] ;  /* 0x0000800002077983 */ /* 0x000ee80000100800 */
[----:B------:R-:W4:Y:S04]  /*3960*/  LDL R8, [R2+0x4] ;  /* 0x0000040002087983 */ /* 0x000f280000100800 */
[----:B------:R-:W5:Y:S04]  /*3970*/  LDL R9, [R2+0x84] ;  /* 0x0000840002097983 */ /* 0x000f680000100800 */
[----:B------:R-:W5:Y:S04]  /*3980*/  LDL R10, [R2+0x8] ;  /* 0x00000800020a7983 */ /* 0x000f680000100800 */
[----:B------:R-:W5:Y:S04]  /*3990*/  LDL R11, [R2+0x88] ;  /* 0x00008800020b7983 */ /* 0x000f680000100800 */
[----:B------:R-:W5:Y:S04]  /*39a0*/  LDL R12, [R2+0xc] ;  /* 0x00000c00020c7983 */ /* 0x000f680000100800 */
[----:B------:R-:W5:Y:S01]  /*39b0*/  LDL R13, [R2+0x8c] ;  /* 0x00008c00020d7983 */ /* 0x000f620000100800 */
[----:B------:R-:W-:Y:S01]  /*39c0*/  IADD3 R6, PT, PT, R3, R27, RZ ;  /* 0x0000001b03067210 */ /* 0x000fe20007ffe0ff */
[----:B------:R-:W-:-:S04]  /*39d0*/  VIADD R27, R27, 0x4 ;  /* 0x000000041b1b7836 */ /* 0x000fc80000000000 */
[----:B------:R-:W-:-:S04]  /*39e0*/  IMAD R5, R6, 0x4, R23 ;  /* 0x0000000406057824 */ /* 0x000fc800078e0217 */
[----:B------:R-:W-:Y:S01]  /*39f0*/  IMAD R6, R22, 0x4, R5 ;  /* 0x0000000416067824 */ /* 0x000fe200078e0205 */
[----:B--2---:R0:W-:Y:S04]  /*3a00*/  STS [R5], R4 ;  /* 0x0000000405007388 */ /* 0x0041e80000000800 */
[----:B---3--:R0:W-:Y:S04]  /*3a10*/  STS [R6], R7 ;  /* 0x0000000706007388 */ /* 0x0081e80000000800 */
[----:B----4-:R0:W-:Y:S04]  /*3a20*/  STS [R5+0x4], R8 ;  /* 0x0000040805007388 */ /* 0x0101e80000000800 */
[----:B-----5:R0:W-:Y:S04]  /*3a30*/  STS [R6+0x4], R9 ;  /* 0x0000040906007388 */ /* 0x0201e80000000800 */
[----:B------:R0:W-:Y:S04]  /*3a40*/  STS [R5+0x8], R10 ;  /* 0x0000080a05007388 */ /* 0x0001e80000000800 */
[----:B------:R0:W-:Y:S04]  /*3a50*/  STS [R6+0x8], R11 ;  /* 0x0000080b06007388 */ /* 0x0001e80000000800 */
[----:B------:R0:W-:Y:S04]  /*3a60*/  STS [R5+0xc], R12 ;  /* 0x00000c0c05007388 */ /* 0x0001e80000000800 */
[----:B------:R0:W-:Y:S02]  /*3a70*/  STS [R6+0xc], R13 ;  /* 0x00000c0d06007388 */ /* 0x0001e40000000800 */
.L_x_70:
[----:B------:R-:W-:Y:S05]  /*3a80*/  @!P1 BRA `(.L_x_66) ;  /* 0x0000000000349947 */ /* 0x000fea0003800000 */
[----:B------:R-:W-:-:S05]  /*3a90*/  UMOV UR4, URZ ;  /* 0x000000ff00047c82 */ /* 0x000fca0008000000 */
.L_x_71:
[----:B------:R-:W-:-:S05]  /*3aa0*/  IMAD R2, R27, 0x4, R1 ;  /* 0x000000041b027824 */ /* 0x000fca00078e0201 */
[----:B01----:R-:W2:Y:S04]  /*3ab0*/  LDL R4, [R2] ;  /* 0x0000000002047983 */ /* 0x003ea80000100800 */
[----:B------:R-:W3:Y:S01]  /*3ac0*/  LDL R7, [R2+0x80] ;  /* 0x0000800002077983 */ /* 0x000ee20000100800 */
[----:B------:R-:W-:Y:S01]  /*3ad0*/  IMAD.IADD R6, R3, 0x1, R27 ;  /* 0x0000000103067824 */ /* 0x000fe200078e021b */
[----:B------:R-:W-:Y:S01]  /*3ae0*/  UIADD3 UR4, UPT, UPT, UR4, 0x1, URZ ;  /* 0x0000000104047890 */ /* 0x000fe2000fffe0ff */
[----:B------:R-:W-:-:S03]  /*3af0*/  VIADD R27, R27, 0x1 ;  /* 0x000000011b1b7836 */ /* 0x000fc60000000000 */
[----:B------:R-:W-:Y:S02]  /*3b00*/  LEA R5, R6, R23, 0x2 ;  /* 0x0000001706057211 */ /* 0x000fe400078e10ff */
[----:B------:R-:W-:-:S03]  /*3b10*/  ISETP.NE.AND P0, PT, R14, UR4, PT ;  /* 0x000000040e007c0c */ /* 0x000fc6000bf05270 */
[----:B------:R-:W-:Y:S01]  /*3b20*/  IMAD R6, R22, 0x4, R5 ;  /* 0x0000000416067824 */ /* 0x000fe200078e0205 */
[----:B--2---:R1:W-:Y:S04]  /*3b30*/  STS [R5], R4 ;  /* 0x0000000405007388 */ /* 0x0043e80000000800 */
[----:B---3--:R1:W-:Y:S05]  /*3b40*/  STS [R6], R7 ;  /* 0x0000000706007388 */ /* 0x0083ea0000000800 */
[----:B------:R-:W-:Y:S05]  /*3b50*/  @P0 BRA `(.L_x_71) ;  /* 0xfffffffc00d00947 */ /* 0x000fea000383ffff */
.L_x_66:
[----:B------:R-:W-:Y:S01]  /*3b60*/  ISETP.GE.AND P0, PT, R24, 0x2, PT ;  /* 0x000000021800780c */ /* 0x000fe20003f06270 */
[----:B------:R-:W-:-:S03]  /*3b70*/  NOP ;  /* 0x0000000000007918 */ /* 0x000fc60000000000 */
[----:B------:R-:W-:Y:S01]  /*3b80*/  ISETP.NE.OR P0, PT, R21, RZ, !P0 ;  /* 0x000000ff1500720c */ /* 0x000fe20004705670 */
[----:B------:R-:W-:-:S12]  /*3b90*/  BSSY.RECONVERGENT B0, `(.L_x_72) ;  /* 0x0000101000007945 */ /* 0x000fd80003800200 */
[----:B------:R-:W-:Y:S05]  /*3ba0*/  @P0 BRA `(.L_x_73) ;  /* 0x0000000c00fc0947 */ /* 0x000fea0003800000 */
[C---:B------:R-:W-:Y:S01]  /*3bb0*/  VIADD R2, R24.reuse, 0xffffffff ;  /* 0xffffffff18027836 */ /* 0x040fe20000000000 */
[----:B0---4-:R-:W-:Y:S01]  /*3bc0*/  LOP3.LUT R12, R24, 0x3, RZ, 0xc0, !PT ;  /* 0x00000003180c7812 */ /* 0x011fe200078ec0ff */
[----:B-1----:R-:W-:-:S03]  /*3bd0*/  IMAD.MOV.U32 R5, RZ, RZ, 0x2 ;  /* 0x00000002ff057424 */ /* 0x002fc600078e00ff */
[----:B------:R-:W-:Y:S02]  /*3be0*/  ISETP.GE.U32.AND P0, PT, R2, 0x3, PT ;  /* 0x000000030200780c */ /* 0x000fe40003f06070 */
[----:B------:R-:W-:-:S11]  /*3bf0*/  LOP3.LUT R2, R24, 0x7ffffffc, RZ, 0xc0, !PT ;  /* 0x7ffffffc18027812 */ /* 0x000fd600078ec0ff */
.L_x_99:
[----:B---3--:R-:W-:-:S04]  /*3c00*/  SHF.R.S32.HI R4, RZ, 0x1, R5 ;  /* 0x00000001ff047819 */ /* 0x008fc80000011405 */
[----:B------:R-:W-:-:S13]  /*3c10*/  ISETP.GE.AND P1, PT, R4, 0x1, PT ;  /* 0x000000010400780c */ /* 0x000fda0003f26270 */
[----:B0-2-4-:R-:W-:Y:S05]  /*3c20*/  @!P1 BRA `(.L_x_74) ;  /* 0x0000000c00c89947 */ /* 0x015fea0003800000 */
.L_x_98:
[----:B---34-:R-:W-:Y:S01]  /*3c30*/  IMAD.MOV.U32 R8, RZ, RZ, RZ ;  /* 0x000000ffff087224 */ /* 0x018fe200078e00ff */
[----:B0-2---:R-:W-:Y:S06]  /*3c40*/  @!P0 BRA `(.L_x_75) ;  /* 0x0000000800188947 */ /* 0x005fec0003800000 */
[----:B------:R-:W-:-:S07]  /*3c50*/  HFMA2 R6, -RZ, RZ, 0, 0 ;  /* 0x00000000ff067431 */ /* 0x000fce00000001ff */
.L_x_88:
[C---:B0-2---:R-:W-:Y:S01]  /*3c60*/  LOP3.LUT R10, R6.reuse, R4, RZ, 0x3c, !PT ;  /* 0x00000004060a7212 */ /* 0x045fe200078e3cff */
[----:B------:R-:W-:-:S03]  /*3c70*/  IMAD R7, R6, 0x4, R23 ;  /* 0x0000000406077824 */ /* 0x000fc600078e0217 */
[----:B------:R-:W-:Y:S01]  /*3c80*/  ISETP.GT.U32.AND P1, PT, R10, R6, PT ;  /* 0x000000060a00720c */ /* 0x000fe20003f24070 */
[----:B------:R-:W-:-:S12]  /*3c90*/  IMAD R8, R22, 0x4, R7 ;  /* 0x0000000416087824 */ /* 0x000fd800078e0207 */
[----:B------:R-:W-:Y:S05]  /*3ca0*/  @!P1 BRA `(.L_x_76) ;  /* 0x0000000000709947 */ /* 0x000fea0003800000 */
[----:B------:R-:W-:Y:S01]  /*3cb0*/  LOP3.LUT P1, RZ, R6, R5, RZ, 0xc0, !PT ;  /* 0x0000000506ff7212 */ /* 0x000fe2000782c0ff */
[----:B------:R-:W-:-:S12]  /*3cc0*/  BSSY.RECONVERGENT B1, `(.L_x_76) ;  /* 0x000001a000017945 */ /* 0x000fd80003800200 */
[----:B------:R-:W-:Y:S05]  /*3cd0*/  @P1 BRA `(.L_x_77) ;  /* 0x0000000000341947 */ /* 0x000fea0003800000 */
[----:B------:R-:W-:Y:S01]  /*3ce0*/  IMAD R14, R10, 0x4, R23 ;  /* 0x000000040a0e7824 */ /* 0x000fe200078e0217 */
[----:B------:R-:W-:Y:S04]  /*3cf0*/  LDS R13, [R7] ;  /* 0x00000000070d7984 */ /* 0x000fe80000000800 */
[----:B------:R-:W0:Y:S02]  /*3d00*/  LDS R16, [R14] ;  /* 0x000000000e107984 */ /* 0x000e240000000800 */
        /* <DEDUP_REMOVED lines=10> */
.L_x_77:
[----:B------:R-:W-:Y:S01]  /*3db0*/  IMAD R15, R10, 0x4, R23 ;  /* 0x000000040a0f7824 */ /* 0x000fe200078e0217 */
[----:B------:R-:W-:Y:S04]  /*3dc0*/  LDS R13, [R7] ;  /* 0x00000000070d7984 */ /* 0x000fe80000000800 */
[----:B------:R-:W0:Y:S02]  /*3dd0*/  LDS R14, [R15] ;  /* 0x000000000f0e7984 */ /* 0x000e240000000800 */
[----:B0-----:R-:W-:-:S13]  /*3de0*/  FSETP.GEU.AND P1, PT, R13, R14, PT ;  /* 0x0000000e0d00720b */ /* 0x001fda0003f2e000 */
[----:B------:R-:W-:Y:S01]  /*3df0*/  @!P1 LEA R10, R22, R15, 0x2 ;  /* 0x0000000f160a9211 */ /* 0x000fe200078e10ff */
[----:B------:R-:W-:Y:S04]  /*3e00*/  @!P1 STS [R7], R14 ;  /* 0x0000000e07009388 */ /* 0x000fe80000000800 */
[----:B------:R-:W-:Y:S04]  /*3e10*/  @!P1 STS [R15], R13 ;  /* 0x0000000d0f009388 */ /* 0x000fe80000000800 */
[----:B------:R-:W0:Y:S04]  /*3e20*/  @!P1 LDS R11, [R10] ;  /* 0x000000000a0b9984 */ /* 0x000e280000000800 */
[----:B------:R-:W1:Y:S04]  /*3e30*/  @!P1 LDS R9, [R8] ;  /* 0x0000000008099984 */ /* 0x000e680000000800 */
[----:B0-----:R0:W-:Y:S04]  /*3e40*/  @!P1 STS [R8], R11 ;  /* 0x0000000b08009388 */ /* 0x0011e80000000800 */
[----:B-1----:R0:W-:Y:S02]  /*3e50*/  @!P1 STS [R10], R9 ;  /* 0x000000090a009388 */ /* 0x0021e40000000800 */
.L_x_78:
[----:B------:R-:W-:Y:S05]  /*3e60*/  BSYNC.RECONVERGENT B1 ;  /* 0x0000000000017941 */ /* 0x000fea0003800200 */
.L_x_76:
        /* <DEDUP_REMOVED lines=9> */
[----:B------:R-:W0:Y:S02]  /*3f00*/  LDS R16, [R14] ;  /* 0x000000000e107984 */ /* 0x000e240000000800 */
        /* <DEDUP_REMOVED lines=10> */
.L_x_80:
[----:B------:R-:W-:Y:S01]  /*3fb0*/  IMAD R15, R10, 0x4, R23 ;  /* 0x000000040a0f7824 */ /* 0x000fe200078e0217 */
[----:B------:R-:W-:Y:S04]  /*3fc0*/  LDS R13, [R7+0x4] ;  /* 0x00000400070d7984 */ /* 0x000fe80000000800 */
[----:B------:R-:W0:Y:S02]  /*3fd0*/  LDS R14, [R15] ;  /* 0x000000000f0e7984 */ /* 0x000e240000000800 */
        /* <DEDUP_REMOVED lines=8> */
.L_x_81:
[----:B------:R-:W-:Y:S05]  /*4060*/  BSYNC.RECONVERGENT B1 ;  /* 0x0000000000017941 */ /* 0x000fea0003800200 */
.L_x_79:
[----:B0-2---:R-:W-:-:S04]  /*4070*/  IADD3 R9, PT, PT, R6, 0x2, RZ ;  /* 0x0000000206097810 */ /* 0x005fc80007ffe0ff */
        /* <DEDUP_REMOVED lines=19> */
.L_x_83:
        /* <DEDUP_REMOVED lines=11> */
.L_x_84:
[----:B------:R-:W-:Y:S05]  /*4260*/  BSYNC.RECONVERGENT B1 ;  /* 0x0000000000017941 */ /* 0x000fea0003800200 */
.L_x_82:
[----:B0-2---:R-:W-:-:S05]  /*4270*/  VIADD R9, R6, 0x3 ;  /* 0x0000000306097836 */ /* 0x005fca0000000000 */
[----:B------:R-:W-:-:S04]  /*4280*/  LOP3.LUT R10, R9, R4, RZ, 0x3c, !PT ;  /* 0x00000004090a7212 */ /* 0x000fc800078e3cff */
[----:B------:R-:W-:-:S13]  /*4290*/  ISETP.GT.U32.AND P1, PT, R10, R9, PT ;  /* 0x000000090a00720c */ /* 0x000fda0003f24070 */
[----:B------:R-:W-:Y:S05]  /*42a0*/  @!P1 BRA `(.L_x_85) ;  /* 0x0000000000709947 */ /* 0x000fea0003800000 */
[----:B------:R-:W-:Y:S01]  /*42b0*/  LOP3.LUT P1, RZ, R9, R5, RZ, 0xc0, !PT ;  /* 0x0000000509ff7212 */ /* 0x000fe2000782c0ff */
[----:B------:R-:W-:-:S12]  /*42c0*/  BSSY.RECONVERGENT B1, `(.L_x_85) ;  /* 0x000001a000017945 */ /* 0x000fd80003800200 */
[----:B------:R-:W-:Y:S05]  /*42d0*/  @!P1 BRA `(.L_x_86) ;  /* 0x0000000000349947 */ /* 0x000fea0003800000 */
[----:B------:R-:W-:Y:S01]  /*42e0*/  LEA R14, R10, R23, 0x2 ;  /* 0x000000170a0e7211 */ /* 0x000fe200078e10ff */
        /* <DEDUP_REMOVED lines=12> */
.L_x_86:
        /* <DEDUP_REMOVED lines=11> */
.L_x_87:
[----:B------:R-:W-:Y:S05]  /*4460*/  BSYNC.RECONVERGENT B1 ;  /* 0x0000000000017941 */ /* 0x000fea0003800200 */
.L_x_85:
[----:B------:R-:W-:-:S05]  /*4470*/  VIADD R6, R6, 0x4 ;  /* 0x0000000406067836 */ /* 0x000fca0000000000 */
[----:B------:R-:W-:-:S13]  /*4480*/  ISETP.NE.AND P1, PT, R6, R2, PT ;  /* 0x000000020600720c */ /* 0x000fda0003f25270 */
[----:B------:R-:W-:Y:S05]  /*4490*/  @P1 BRA `(.L_x_88) ;  /* 0xfffffff400f01947 */ /* 0x000fea000383ffff */
[----:B0-2---:R-:W-:-:S07]  /*44a0*/  IMAD.MOV.U32 R8, RZ, RZ, R2 ;  /* 0x000000ffff087224 */ /* 0x005fce00078e0002 */
.L_x_75:
[----:B------:R-:W-:-:S13]  /*44b0*/  ISETP.NE.AND P1, PT, R12, RZ, PT ;  /* 0x000000ff0c00720c */ /* 0x000fda0003f25270 */
[----:B------:R-:W-:Y:S05]  /*44c0*/  @!P1 BRA `(.L_x_89) ;  /* 0x0000000400949947 */ /* 0x000fea0003800000 */
[C---:B------:R-:W-:Y:S02]  /*44d0*/  LOP3.LUT R10, R8.reuse, R4, RZ, 0x3c, !PT ;  /* 0x00000004080a7212 */ /* 0x040fe400078e3cff */
[----:B------:R-:W-:Y:S02]  /*44e0*/  LEA R7, R8, R23, 0x2 ;  /* 0x0000001708077211 */ /* 0x000fe400078e10ff */
[----:B------:R-:W-:-:S03]  /*44f0*/  ISETP.GT.AND P1, PT, R10, R8, PT ;  /* 0x000000080a00720c */ /* 0x000fc60003f24270 */
[----:B------:R-:W-:-:S10]  /*4500*/  IMAD R6, R22, 0x4, R7 ;  /* 0x0000000416067824 */ /* 0x000fd400078e0207 */
[----:B------:R-:W-:Y:S05]  /*4510*/  @!P1 BRA `(.L_x_90) ;  /* 0x0000000000709947 */ /* 0x000fea0003800000 */
[----:B------:R-:W-:Y:S01]  /*4520*/  LOP3.LUT P1, RZ, R8, R5, RZ, 0xc0, !PT ;  /* 0x0000000508ff7212 */ /* 0x000fe2000782c0ff */
[----:B------:R-:W-:-:S12]  /*4530*/  BSSY.RECONVERGENT B1, `(.L_x_90) ;  /* 0x000001a000017945 */ /* 0x000fd80003800200 */
[----:B------:R-:W-:Y:S05]  /*4540*/  @!P1 BRA `(.L_x_91) ;  /* 0x0000000000349947 */ /* 0x000fea0003800000 */
[----:B------:R-:W-:Y:S01]  /*4550*/  IMAD R14, R10, 0x4, R23 ;  /* 0x000000040a0e7824 */ /* 0x000fe200078e0217 */
[----:B------:R-:W-:Y:S04]  /*4560*/  LDS R13, [R7] ;  /* 0x00000000070d7984 */ /* 0x000fe80000000800 */
[----:B------:R-:W0:Y:S02]  /*4570*/  LDS R16, [R14] ;  /* 0x000000000e107984 */ /* 0x000e240000000800 */
[----:B0-----:R-:W-:-:S13]  /*4580*/  FSETP.GEU.AND P1, PT, R13, R16, PT ;  /* 0x000000100d00720b */ /* 0x001fda0003f2e000 */
[----:B------:R-:W-:Y:S05]  /*4590*/  @P1 BRA `(.L_x_92) ;  /* 0x00000000004c1947 */ /* 0x000fea0003800000 */
        /* <DEDUP_REMOVED lines=8> */
.L_x_91:
[----:B------:R-:W-:Y:S01]  /*4620*/  IMAD R15, R10, 0x4, R23 ;  /* 0x000000040a0f7824 */ /* 0x000fe200078e0217 */
[----:B------:R-:W-:Y:S04]  /*4630*/  LDS R13, [R7] ;  /* 0x00000000070d7984 */ /* 0x000fe80000000800 */
[----:B------:R-:W0:Y:S02]  /*4640*/  LDS R14, [R15] ;  /* 0x000000000f0e7984 */ /* 0x000e240000000800 */
        /* <DEDUP_REMOVED lines=8> */
.L_x_92:
[----:B------:R-:W-:Y:S05]  /*46d0*/  BSYNC.RECONVERGENT B1 ;  /* 0x0000000000017941 */ /* 0x000fea0003800200 */
.L_x_90:
[----:B------:R-:W-:Y:S01]  /*46e0*/  ISETP.NE.AND P1, PT, R12, 0x1, PT ;  /* 0x000000010c00780c */ /* 0x000fe20003f25270 */
[----:B------:R-:W-:-:S12]  /*46f0*/  BSSY.RECONVERGENT B1, `(.L_x_89) ;  /* 0x0000042000017945 */ /* 0x000fd80003800200 */
[----:B------:R-:W-:Y:S05]  /*4700*/  @!P1 BRA `(.L_x_93) ;  /* 0x0000000400009947 */ /* 0x000fea0003800000 */
[----:B0-2---:R-:W-:-:S04]  /*4710*/  IADD3 R9, PT, PT, R8, 0x1, RZ ;  /* 0x0000000108097810 */ /* 0x005fc80007ffe0ff */
        /* <DEDUP_REMOVED lines=19> */
.L_x_95:
        /* <DEDUP_REMOVED lines=11> */
.L_x_96:
[----:B------:R-:W-:Y:S05]  /*4900*/  BSYNC.RECONVERGENT B2 ;  /* 0x0000000000027941 */ /* 0x000fea0003800200 */
.L_x_94:
        /* <DEDUP_REMOVED lines=8> */
[----:B------:R-:W-:Y:S02]  /*4990*/  LEA R13, R10, R23, 0x2 ;  /* 0x000000170a0d7211 */ /* 0x000fe400078e10ff */
        /* <DEDUP_REMOVED lines=12> */
.L_x_97:
[----:B------:R-:W-:Y:S02]  /*4a60*/  IMAD R15, R10, 0x4, R23 ;  /* 0x000000040a0f7824 */ /* 0x000fe400078e0217 */
        /* <DEDUP_REMOVED lines=10> */
.L_x_93:
[----:B------:R-:W-:Y:S05]  /*4b10*/  BSYNC.RECONVERGENT B1 ;  /* 0x0000000000017941 */ /* 0x000fea0003800200 */
.L_x_89:
[----:B------:R-:W-:Y:S02]  /*4b20*/  ISETP.GE.U32.AND P1, PT, R4, 0x2, PT ;  /* 0x000000020400780c */ /* 0x000fe40003f26070 */
[----:B------:R-:W-:-:S11]  /*4b30*/  SHF.R.U32.HI R4, RZ, 0x1, R4 ;  /* 0x00000001ff047819 */ /* 0x000fd60000011604 */
[----:B------:R-:W-:Y:S05]  /*4b40*/  @P1 BRA `(.L_x_98) ;  /* 0xfffffff000381947 */ /* 0x000fea000383ffff */
.L_x_74:
[----:B------:R-:W1:Y:S01]  /*4b50*/  LDCU UR4, c[0x0][0x39c] ;  /* 0x00007380ff0477ac */ /* 0x000e620008000800 */
[----:B------:R-:W-:Y:S02]  /*4b60*/  IMAD.SHL.U32 R5, R5, 0x2, RZ ;  /* 0x0000000205057824 */ /* 0x000fe400078e00ff */
[----:B-1----:R-:W-:-:S05]  /*4b70*/  IMAD.U32 R24, RZ, RZ, UR4 ;  /* 0x00000004ff187e24 */ /* 0x002fca000f8e00ff */
[----:B------:R-:W-:-:S13]  /*4b80*/  ISETP.GT.AND P1, PT, R5, R24, PT ;  /* 0x000000180500720c */ /* 0x000fda0003f24270 */
[----:B------:R-:W-:Y:S05]  /*4b90*/  @!P1 BRA `(.L_x_99) ;  /* 0xfffffff000189947 */ /* 0x000fea000383ffff */
.L_x_73:
[----:B------:R-:W-:Y:S05]  /*4ba0*/  BSYNC.RECONVERGENT B0 ;  /* 0x0000000000007941 */ /* 0x000fea0003800200 */
.L_x_72:
[----:B------:R-:W-:Y:S01]  /*4bb0*/  ISETP.GE.AND P0, PT, R24, 0x20, PT ;  /* 0x000000201800780c */ /* 0x000fe20003f06270 */
[----:B------:R-:W-:-:S12]  /*4bc0*/  NOP ;  /* 0x0000000000007918 */ /* 0x000fd80000000000 */
[----:B------:R-:W-:Y:S05]  /*4bd0*/  @!P0 EXIT ;  /* 0x000000000000894d */ /* 0x000fea0003800000 */
[----:B------:R-:W-:Y:S01]  /*4be0*/  IADD3 R2, PT, PT, R0, -0x1, RZ ;  /* 0xffffffff00027810 */ /* 0x000fe20007ffe0ff */
[----:B------:R-:W-:Y:S01]  /*4bf0*/  IMAD R20, R20, R24, RZ ;  /* 0x0000001814147224 */ /* 0x000fe200078e02ff */
[----:B0-234-:R-:W-:Y:S01]  /*4c00*/  LOP3.LUT R10, R0, 0x7, RZ, 0xc0, !PT ;  /* 0x00000007000a7812 */ /* 0x01dfe200078ec0ff */
[----:B------:R-:W-:Y:S01]  /*4c10*/  IMAD R22, R22, 0x4, R23 ;  /* 0x0000000416167824 */ /* 0x000fe200078e0217 */
[----:B------:R-:W-:Y:S01]  /*4c20*/  ISETP.GE.U32.AND P1, PT, R2, 0x7, PT ;  /* 0x000000070200780c */ /* 0x000fe20003f26070 */
[----:B------:R-:W-:Y:S01]  /*4c30*/  IMAD.MOV.U32 R2, RZ, RZ, RZ ;  /* 0x000000ffff027224 */ /* 0x000fe200078e00ff */
[----:B------:R-:W-:-:S11]  /*4c40*/  ISETP.NE.AND P0, PT, R10, RZ, PT ;  /* 0x000000ff0a00720c */ /* 0x000fd60003f05270 */
[----:B------:R-:W-:Y:S05]  /*4c50*/  @!P1 BRA `(.L_x_100) ;  /* 0x0000000000f09947 */ /* 0x000fea0003800000 */
[----:B-1----:R-:W0:Y:S01]  /*4c60*/  LDC.64 R4, c[0x0][0x3a0] ;  /* 0x0000e800ff047b82 */ /* 0x002e220000000a00 */
[----:B------:R-:W-:Y:S01]  /*4c70*/  LOP3.LUT R2, R0, 0x3fffff8, RZ, 0xc0, !PT ;  /* 0x03fffff800027812 */ /* 0x000fe200078ec0ff */
[----:B------:R-:W1:Y:S01]  /*4c80*/  LDCU UR5, c[0x0][0x39c] ;  /* 0x00007380ff0577ac */ /* 0x000e620008000800 */
[----:B------:R-:W-:-:S05]  /*4c90*/  UMOV UR4, URZ ;  /* 0x000000ff00047c82 */ /* 0x000fca0008000000 */
.L_x_101:
[----:B------:R-:W-:Y:S01]  /*4ca0*/  VIADD R27, R3, UR4 ;  /* 0x00000004031b7c36 */ /* 0x000fe20008000000 */
[----:B------:R-:W-:Y:S01]  /*4cb0*/  UIADD3 UR4, UPT, UPT, UR4, 0x8, URZ ;  /* 0x0000000804047890 */ /* 0x000fe2000fffe0ff */
[----:B-1----:R-:W-:Y:S02]  /*4cc0*/  IMAD.U32 R24, RZ, RZ, UR5 ;  /* 0x00000005ff187e24 */ /* 0x002fe4000f8e00ff */
[C---:B------:R-:W-:Y:S01]  /*4cd0*/  VIADD R7, R27.reuse, 0x1 ;  /* 0x000000011b077836 */ /* 0x040fe20000000000 */
[C---:B------:R-:W-:Y:S01]  /*4ce0*/  LEA R9, R27.reuse, R22, 0x2 ;  /* 0x000000161b097211 */ /* 0x040fe200078e10ff */
[C---:B------:R-:W-:Y:S01]  /*4cf0*/  IMAD R8, R27.reuse, 0x4, R23 ;  /* 0x000000041b087824 */ /* 0x040fe200078e0217 */
[CC--:B------:R-:W-:Y:S01]  /*4d00*/  ISETP.GE.AND P6, PT, R27.reuse, R24.reuse, PT ;  /* 0x000000181b00720c */ /* 0x0c0fe20003fc6270 */
[----:B------:R-:W-:Y:S01]  /*4d10*/  VIADD R19, R27, 0x2 ;  /* 0x000000021b137836 */ /* 0x000fe20000000000 */
[-C--:B------:R-:W-:Y:S01]  /*4d20*/  ISETP.GE.AND P1, PT, R7, R24.reuse, PT ;  /* 0x000000180700720c */ /* 0x080fe20003f26270 */
[----:B------:R-:W-:Y:S01]  /*4d30*/  IMAD.IADD R7, R20, 0x1, R27 ;  /* 0x0000000114077824 */ /* 0x000fe200078e021b */
[C---:B------:R-:W-:Y:S01]  /*4d40*/  IADD3 R25, PT, PT, R27.reuse, 0x5, RZ ;  /* 0x000000051b197810 */ /* 0x040fe20007ffe0ff */
[----:B------:R-:W-:Y:S01]  /*4d50*/  VIADD R21, R27, 0x4 ;  /* 0x000000041b157836 */ /* 0x000fe20000000000 */
[-C--:B------:R-:W-:Y:S01]  /*4d60*/  ISETP.GE.AND P2, PT, R19, R24.reuse, PT ;  /* 0x000000181300720c */ /* 0x080fe20003f46270 */
[----:B------:R-:W-:Y:S01]  /*4d70*/  VIADD R19, R27, 0x3 ;  /* 0x000000031b137836 */ /* 0x000fe20000000000 */
[-C--:B------:R-:W-:Y:S01]  /*4d80*/  ISETP.GE.AND P5, PT, R25, R24.reuse, PT ;  /* 0x000000181900720c */ /* 0x080fe20003fa6270 */
[----:B0-----:R-:W-:Y:S01]  /*4d90*/  IMAD.WIDE R6, R7, 0x8, R4 ;  /* 0x0000000807067825 */ /* 0x001fe200078e0204 */
[----:B------:R-:W-:-:S02]  /*4da0*/  ISETP.GE.AND P4, PT, R21, R24, PT ;  /* 0x000000181500720c */ /* 0x000fc40003f86270 */
[-C--:B------:R-:W-:Y:S01]  /*4db0*/  ISETP.GE.AND P3, PT, R19, R24.reuse, PT ;  /* 0x000000181300720c */ /* 0x080fe20003f66270 */
[----:B------:R-:W0:Y:S01]  /*4dc0*/  @!P6 LDS R11, [R9] ;  /* 0x00000000090be984 */ /* 0x000e220000000800 */
[C---:B------:R-:W-:Y:S02]  /*4dd0*/  VIADD R19, R27.reuse, 0x6 ;  /* 0x000000061b137836 */ /* 0x040fe40000000000 */
[----:B------:R-:W-:Y:S01]  /*4de0*/  VIADD R21, R27, 0x7 ;  /* 0x000000071b157836 */ /* 0x000fe20000000000 */
[----:B------:R-:W1:Y:S04]  /*4df0*/  @!P6 LDS R13, [R8] ;  /* 0x00000000080de984 */ /* 0x000e680000000800 */
[----:B------:R-:W2:Y:S04]  /*4e00*/  @!P1 LDS R15, [R9+0x4] ;  /* 0x00000400090f9984 */ /* 0x000ea80000000800 */
[----:B------:R-:W3:Y:S04]  /*4e10*/  @!P1 LDS R17, [R8+0x4] ;  /* 0x0000040008119984 */ /* 0x000ee80000000800 */
[----:B------:R-:W4:Y:S04]  /*4e20*/  @!P3 LDS R25, [R9+0xc] ;  /* 0x00000c000919b984 */ /* 0x000f280000000800 */
[----:B------:R-:W5:Y:S04]  /*4e30*/  @!P3 LDS R27, [R8+0xc] ;  /* 0x00000c00081bb984 */ /* 0x000f680000000800 */
[----:B------:R-:W-:Y:S04]  /*4e40*/  @!P5 LDS R29, [R9+0x14] ;  /* 0x00001400091dd984 */ /* 0x000fe80000000800 */
[----:B------:R-:W-:Y:S04]  /*4e50*/  @!P5 LDS R31, [R8+0x14] ;  /* 0x00001400081fd984 */ /* 0x000fe80000000800 */
[----:B0-----:R-:W-:Y:S04]  /*4e60*/  @!P6 STG.E desc[UR8][R6.64], R11 ;  /* 0x0000000b0600e986 */ /* 0x001fe8000c101908 */
[----:B-1----:R-:W-:Y:S01]  /*4e70*/  @!P6 STG.E desc[UR8][R6.64+0x4], R13 ;  /* 0x0000040d0600e986 */ /* 0x002fe2000c101908 */
[----:B------:R-:W-:-:S03]  /*4e80*/  ISETP.GE.AND P6, PT, R19, R24, PT ;  /* 0x000000181300720c */ /* 0x000fc60003fc6270 */
[----:B--2---:R-:W-:Y:S04]  /*4e90*/  @!P1 STG.E desc[UR8][R6.64+0x8], R15 ;  /* 0x0000080f06009986 */ /* 0x004fe8000c101908 */
[----:B---3--:R-:W-:Y:S01]  /*4ea0*/  @!P1 STG.E desc[UR8][R6.64+0xc], R17 ;  /* 0x00000c1106009986 */ /* 0x008fe2000c101908 */
[----:B------:R-:W-:-:S03]  /*4eb0*/  ISETP.GE.AND P1, PT, R21, R24, PT ;  /* 0x000000181500720c */ /* 0x000fc60003f26270 */
[----:B------:R-:W0:Y:S04]  /*4ec0*/  @!P2 LDS R19, [R9+0x8] ;  /* 0x000008000913a984 */ /* 0x000e280000000800 */
[----:B------:R-:W1:Y:S04]  /*4ed0*/  @!P2 LDS R21, [R8+0x8] ;  /* 0x000008000815a984 */ /* 0x000e680000000800 */
[----:B------:R-:W2:Y:S04]  /*4ee0*/  @!P4 LDS R11, [R9+0x10] ;  /* 0x00001000090bc984 */ /* 0x000ea80000000800 */
[----:B------:R-:W3:Y:S04]  /*4ef0*/  @!P4 LDS R13, [R8+0x10] ;  /* 0x00001000080dc984 */ /* 0x000ee80000000800 */
[----:B------:R-:W3:Y:S04]  /*4f00*/  @!P6 LDS R15, [R9+0x18] ;  /* 0x00001800090fe984 */ /* 0x000ee80000000800 */
[----:B------:R-:W3:Y:S04]  /*4f10*/  @!P6 LDS R17, [R8+0x18] ;  /* 0x000018000811e984 */ /* 0x000ee80000000800 */
[----:B------:R-:W3:Y:S04]  /*4f20*/  @!P1 LDS R33, [R9+0x1c] ;  /* 0x00001c0009219984 */ /* 0x000ee80000000800 */
[----:B------:R-:W3:Y:S04]  /*4f30*/  @!P1 LDS R35, [R8+0x1c] ;  /* 0x00001c0008239984 */ /* 0x000ee80000000800 */
[----:B----4-:R4:W-:Y:S04]  /*4f40*/  @!P3 STG.E desc[UR8][R6.64+0x18], R25 ;  /* 0x000018190600b986 */ /* 0x0109e8000c101908 */
[----:B-----5:R4:W-:Y:S04]  /*4f50*/  @!P3 STG.E desc[UR8][R6.64+0x1c], R27 ;  /* 0x00001c1b0600b986 */ /* 0x0209e8000c101908 */
[----:B0-----:R4:W-:Y:S04]  /*4f60*/  @!P2 STG.E desc[UR8][R6.64+0x10], R19 ;  /* 0x000010130600a986 */ /* 0x0019e8000c101908 */
[----:B-1----:R4:W-:Y:S04]  /*4f70*/  @!P2 STG.E desc[UR8][R6.64+0x14], R21 ;  /* 0x000014150600a986 */ /* 0x0029e8000c101908 */
[----:B--2---:R4:W-:Y:S04]  /*4f80*/  @!P4 STG.E desc[UR8][R6.64+0x20], R11 ;  /* 0x0000200b0600c986 */ /* 0x0049e8000c101908 */
[----:B---3--:R4:W-:Y:S04]  /*4f90*/  @!P4 STG.E desc[UR8][R6.64+0x24], R13 ;  /* 0x0000240d0600c986 */ /* 0x0089e8000c101908 */
[----:B------:R4:W-:Y:S04]  /*4fa0*/  @!P5 STG.E desc[UR8][R6.64+0x28], R29 ;  /* 0x0000281d0600d986 */ /* 0x0009e8000c101908 */
[----:B------:R4:W-:Y:S04]  /*4fb0*/  @!P5 STG.E desc[UR8][R6.64+0x2c], R31 ;  /* 0x00002c1f0600d986 */ /* 0x0009e8000c101908 */
[----:B------:R4:W-:Y:S04]  /*4fc0*/  @!P6 STG.E desc[UR8][R6.64+0x30], R15 ;  /* 0x0000300f0600e986 */ /* 0x0009e8000c101908 */
[----:B------:R4:W-:Y:S04]  /*4fd0*/  @!P6 STG.E desc[UR8][R6.64+0x34], R17 ;  /* 0x000034110600e986 */ /* 0x0009e8000c101908 */
[----:B------:R4:W-:Y:S04]  /*4fe0*/  @!P1 STG.E desc[UR8][R6.64+0x38], R33 ;  /* 0x0000382106009986 */ /* 0x0009e8000c101908 */
[----:B------:R4:W-:Y:S01]  /*4ff0*/  @!P1 STG.E desc[UR8][R6.64+0x3c], R35 ;  /* 0x00003c2306009986 */ /* 0x0009e2000c101908 */
[----:B------:R-:W-:-:S13]  /*5000*/  ISETP.NE.AND P1, PT, R2, UR4, PT ;  /* 0x0000000402007c0c */ /* 0x000fda000bf25270 */
[----:B----4-:R-:W-:Y:S05]  /*5010*/  @P1 BRA `(.L_x_101) ;  /* 0xfffffffc00201947 */ /* 0x010fea000383ffff */
.L_x_100:
[----:B------:R-:W-:Y:S05]  /*5020*/  @!P0 EXIT ;  /* 0x000000000000894d */ /* 0x000fea0003800000 */
[----:B------:R-:W-:Y:S02]  /*5030*/  ISETP.GE.U32.AND P0, PT, R10, 0x4, PT ;  /* 0x000000040a00780c */ /* 0x000fe40003f06070 */
[----:B------:R-:W-:-:S11]  /*5040*/  LOP3.LUT R10, R0, 0x3, RZ, 0xc0, !PT ;  /* 0x00000003000a7812 */ /* 0x000fd600078ec0ff */
[----:B------:R-:W-:Y:S05]  /*5050*/  @!P0 BRA `(.L_x_102) ;  /* 0x0000000400088947 */ /* 0x000fea0003800000 */
[----:B-1----:R-:W-:Y:S01]  /*5060*/  IMAD.IADD R5, R3, 0x1, R2 ;  /* 0x0000000103057824 */ /* 0x002fe200078e0202 */
[----:B------:R-:W-:Y:S03]  /*5070*/  BSSY.RECONVERGENT B0, `(.L_x_103) ;  /* 0x0000012000007945 */ /* 0x000fe60003800200 */
[C---:B------:R-:W-:Y:S01]  /*5080*/  VIADD R7, R5.reuse, 0x1 ;  /* 0x0000000105077836 */ /* 0x040fe20000000000 */
[CC--:B------:R-:W-:Y:S01]  /*5090*/  ISETP.GE.AND P1, PT, R5.reuse, R24.reuse, PT ;  /* 0x000000180500720c */ /* 0x0c0fe20003f26270 */
[C---:B------:R-:W-:Y:S01]  /*50a0*/  VIADD R9, R5.reuse, 0x2 ;  /* 0x0000000205097836 */ /* 0x040fe20000000000 */
[----:B------:R-:W-:Y:S02]  /*50b0*/  IADD3 R11, PT, PT, R5, 0x3, RZ ;  /* 0x00000003050b7810 */ /* 0x000fe40007ffe0ff */
[-C--:B------:R-:W-:Y:S02]  /*50c0*/  ISETP.GE.AND P2, PT, R7, R24.reuse, PT ;  /* 0x000000180700720c */ /* 0x080fe40003f46270 */
[----:B------:R-:W-:-:S02]  /*50d0*/  ISETP.GE.AND P3, PT, R9, R24, PT ;  /* 0x000000180900720c */ /* 0x000fc40003f66270 */
[----:B------:R-:W-:-:S05]  /*50e0*/  ISETP.GE.AND P0, PT, R11, R24, PT ;  /* 0x000000180b00720c */ /* 0x000fca0003f06270 */
[----:B------:R-:W-:Y:S08]  /*50f0*/  @P1 BRA `(.L_x_104) ;  /* 0x0000000000241947 */ /* 0x000ff00003800000 */
[C---:B------:R-:W-:Y:S01]  /*5100*/  IMAD R4, R5.reuse, 0x4, R22 ;  /* 0x0000000405047824 */ /* 0x040fe200078e0216 */
[----:B------:R-:W0:Y:S01]  /*5110*/  LDC.64 R6, c[0x0][0x3a0] ;  /* 0x0000e800ff067b82 */ /* 0x000e220000000a00 */
[----:B------:R-:W-:Y:S02]  /*5120*/  IMAD R8, R5, 0x4, R23 ;  /* 0x0000000405087824 */ /* 0x000fe400078e0217 */
[----:B------:R-:W-:Y:S01]  /*5130*/  IMAD.IADD R11, R20, 0x1, R5 ;  /* 0x00000001140b7824 */ /* 0x000fe200078e0205 */
[----:B------:R-:W1:Y:S04]  /*5140*/  LDS R9, [R4] ;  /* 0x0000000004097984 */ /* 0x000e680000000800 */
[----:B------:R-:W2:Y:S01]  /*5150*/  LDS R13, [R8] ;  /* 0x00000000080d7984 */ /* 0x000ea20000000800 */
[----:B0-----:R-:W-:-:S05]  /*5160*/  IMAD.WIDE R6, R11, 0x8, R6 ;  /* 0x000000080b067825 */ /* 0x001fca00078e0206 */
[----:B-1----:R0:W-:Y:S04]  /*5170*/  STG.E desc[UR8][R6.64], R9 ;  /* 0x0000000906007986 */ /* 0x0021e8000c101908 */
[----:B--2---:R0:W-:Y:S02]  /*5180*/  STG.E desc[UR8][R6.64+0x4], R13 ;  /* 0x0000040d06007986 */ /* 0x0041e4000c101908 */
.L_x_104:
[----:B------:R-:W-:Y:S05]  /*5190*/  BSYNC.RECONVERGENT B0 ;  /* 0x0000000000007941 */ /* 0x000fea0003800200 */
.L_x_103:
[----:B------:R-:W-:Y:S04]  /*51a0*/  BSSY.RECONVERGENT B0, `(.L_x_105) ;  /* 0x000000e000007945 */ /* 0x000fe80003800200 */
[----:B------:R-:W-:Y:S05]  /*51b0*/  @P2 BRA `(.L_x_106) ;  /* 0x0000000000302947 */ /* 0x000fea0003800000 */
[C---:B0-----:R-:W-:Y:S01]  /*51c0*/  IMAD R9, R5.reuse, 0x4, R22 ;  /* 0x0000000405097824 */ /* 0x041fe200078e0216 */
[----:B------:R-:W0:Y:S01]  /*51d0*/  LDCU.64 UR4, c[0x0][0x3a0] ;  /* 0x00007400ff0477ac */ /* 0x000e220008000a00 */
[----:B------:R-:W-:Y:S01]  /*51e0*/  IMAD R11, R5, 0x4, R23 ;  /* 0x00000004050b7824 */ /* 0x000fe200078e0217 */
[----:B------:R-:W-:Y:S02]  /*51f0*/  SHF.R.S32.HI R7, RZ, 0x1f, R5 ;  /* 0x0000001fff077819 */ /* 0x000fe40000011405 */
[C---:B------:R-:W-:Y:S01]  /*5200*/  IADD3 R4, P1, PT, R20.reuse, R5, RZ ;  /* 0x0000000514047210 */ /* 0x040fe20007f3e0ff */
[----:B------:R-:W1:Y:S03]  /*5210*/  LDS R9, [R9+0x4] ;  /* 0x0000040009097984 */ /* 0x000e660000000800 */
[----:B------:R-:W-:Y:S01]  /*5220*/  LEA.HI.X.SX32 R7, R20, R7, 0x1, P1 ;  /* 0x0000000714077211 */ /* 0x000fe200008f0eff */
[----:B------:R-:W2:Y:S01]  /*5230*/  LDS R11, [R11+0x4] ;  /* 0x000004000b0b7984 */ /* 0x000ea20000000800 */
[----:B0-----:R-:W-:-:S04]  /*5240*/  LEA R6, P1, R4, UR4, 0x3 ;  /* 0x0000000404067c11 */ /* 0x001fc8000f8218ff */
[----:B------:R-:W-:-:S05]  /*5250*/  LEA.HI.X R7, R4, UR5, R7, 0x3, P1 ;  /* 0x0000000504077c11 */ /* 0x000fca00088f1c07 */
[----:B-1----:R1:W-:Y:S04]  /*5260*/  STG.E desc[UR8][R6.64+0x8], R9 ;  /* 0x0000080906007986 */ /* 0x0023e8000c101908 */
[----:B--2---:R1:W-:Y:S02]  /*5270*/  STG.E desc[UR8][R6.64+0xc], R11 ;  /* 0x00000c0b06007986 */ /* 0x0043e4000c101908 */
.L_x_106:
[----:B------:R-:W-:Y:S05]  /*5280*/  BSYNC.RECONVERGENT B0 ;  /* 0x0000000000007941 */ /* 0x000fea0003800200 */
.L_x_105:
[----:B------:R-:W-:Y:S04]  /*5290*/  BSSY.RECONVERGENT B0, `(.L_x_107) ;  /* 0x000000e000007945 */ /* 0x000fe80003800200 */
[----:B------:R-:W-:Y:S05]  /*52a0*/  @P3 BRA `(.L_x_108) ;  /* 0x0000000000303947 */ /* 0x000fea0003800000 */
[C---:B01----:R-:W-:Y:S01]  /*52b0*/  LEA R9, R5.reuse, R22, 0x2 ;  /* 0x0000001605097211 */ /* 0x043fe200078e10ff */
[----:B------:R-:W-:Y:S01]  /*52c0*/  IMAD R11, R5, 0x4, R23 ;  /* 0x00000004050b7824 */ /* 0x000fe200078e0217 */
[----:B------:R-:W0:Y:S01]  /*52d0*/  LDCU.64 UR4, c[0x0][0x3a0] ;  /* 0x00007400ff0477ac */ /* 0x000e220008000a00 */
        /* <DEDUP_REMOVED lines=9> */
.L_x_108:
[----:B------:R-:W-:Y:S05]  /*5370*/  BSYNC.RECONVERGENT B0 ;  /* 0x0000000000007941 */ /* 0x000fea0003800200 */
.L_x_107:
[----:B------:R-:W-:Y:S04]  /*5380*/  BSSY.RECONVERGENT B0, `(.L_x_109) ;  /* 0x000000e000007945 */ /* 0x000fe80003800200 */
[----:B------:R-:W-:Y:S05]  /*5390*/  @P0 BRA `(.L_x_110) ;  /* 0x0000000000300947 */ /* 0x000fea0003800000 */
[C---:B01-3--:R-:W-:Y:S01]  /*53a0*/  IMAD R7, R5.reuse, 0x4, R22 ;  /* 0x0000000405077824 */ /* 0x04bfe200078e0216 */
        /* <DEDUP_REMOVED lines=11> */
.L_x_110:
[----:B------:R-:W-:Y:S05]  /*5460*/  BSYNC.RECONVERGENT B0 ;  /* 0x0000000000007941 */ /* 0x000fea0003800200 */
.L_x_109:
[----:B------:R-:W-:-:S07]  /*5470*/  VIADD R2, R2, 0x4 ;  /* 0x0000000402027836 */ /* 0x000fce0000000000 */
.L_x_102:
[----:B------:R-:W-:-:S13]  /*5480*/  ISETP.NE.AND P0, PT, R10, RZ, PT ;  /* 0x000000ff0a00720c */ /* 0x000fda0003f05270 */
[----:B------:R-:W-:Y:S05]  /*5490*/  @!P0 EXIT ;  /* 0x000000000000894d */ /* 0x000fea0003800000 */
[----:B------:R-:W-:-:S13]  /*54a0*/  ISETP.NE.AND P0, PT, R10, 0x1, PT ;  /* 0x000000010a00780c */ /* 0x000fda0003f05270 */
[----:B------:R-:W-:Y:S05]  /*54b0*/  @!P0 BRA `(.L_x_111) ;  /* 0x0000000000808947 */ /* 0x000fea0003800000 */
[----:B0-----:R-:W-:Y:S01]  /*54c0*/  IMAD.IADD R13, R3, 0x1, R2 ;  /* 0x00000001030d7824 */ /* 0x001fe200078e0202 */
[----:B------:R-:W-:Y:S04]  /*54d0*/  BSSY.RECONVERGENT B0, `(.L_x_112) ;  /* 0x000000e000007945 */ /* 0x000fe80003800200 */
[C---:B------:R-:W-:Y:S02]  /*54e0*/  ISETP.GE.AND P0, PT, R13.reuse, R24, PT ;  /* 0x000000180d00720c */ /* 0x040fe40003f06270 */
[----:B-1--4-:R-:W-:-:S04]  /*54f0*/  IADD3 R5, PT, PT, R13, 0x1, RZ ;  /* 0x000000010d057810 */ /* 0x012fc80007ffe0ff */
[----:B------:R-:W-:-:S07]  /*5500*/  ISETP.GE.AND P1, PT, R5, R24, PT ;  /* 0x000000180500720c */ /* 0x000fce0003f26270 */
[----:B------:R-:W-:Y:S06]  /*5510*/  @P0 BRA `(.L_x_113) ;  /* 0x0000000000240947 */ /* 0x000fec0003800000 */
[C---:B---3--:R-:W-:Y:S01]  /*5520*/  IMAD R6, R13.reuse, 0x4, R22 ;  /* 0x000000040d067824 */ /* 0x048fe200078e0216 */
        /* <DEDUP_REMOVED lines=8> */
.L_x_113:
[----:B------:R-:W-:Y:S05]  /*55b0*/  BSYNC.RECONVERGENT B0 ;  /* 0x0000000000007941 */ /* 0x000fea0003800200 */
.L_x_112:
[----:B------:R-:W-:Y:S04]  /*55c0*/  BSSY.RECONVERGENT B0, `(.L_x_114) ;  /* 0x000000e000007945 */ /* 0x000fe80003800200 */
[----:B------:R-:W-:Y:S05]  /*55d0*/  @P1 BRA `(.L_x_115) ;  /* 0x0000000000301947 */ /* 0x000fea0003800000 */
[C---:B0--3--:R-:W-:Y:S01]  /*55e0*/  IMAD R7, R13.reuse, 0x4, R22 ;  /* 0x000000040d077824 */ /* 0x049fe200078e0216 */
        /* <DEDUP_REMOVED lines=11> */
.L_x_115:
[----:B------:R-:W-:Y:S05]  /*56a0*/  BSYNC.RECONVERGENT B0 ;  /* 0x0000000000007941 */ /* 0x000fea0003800200 */
.L_x_114:
[----:B------:R-:W-:-:S07]  /*56b0*/  IADD3 R2, PT, PT, R2, 0x2, RZ ;  /* 0x0000000202027810 */ /* 0x000fce0007ffe0ff */
.L_x_111:
[----:B------:R-:W-:-:S04]  /*56c0*/  LOP3.LUT R0, R0, 0x1, RZ, 0xc0, !PT ;  /* 0x0000000100007812 */ /* 0x000fc800078ec0ff */
[----:B------:R-:W-:-:S13]  /*56d0*/  ISETP.NE.U32.AND P0, PT, R0, 0x1, PT ;  /* 0x000000010000780c */ /* 0x000fda0003f05070 */
[----:B------:R-:W-:Y:S05]  /*56e0*/  @P0 EXIT ;  /* 0x000000000000094d */ /* 0x000fea0003800000 */
[----:B01-34-:R-:W-:-:S05]  /*56f0*/  IMAD.IADD R7, R3, 0x1, R2 ;  /* 0x0000000103077824 */ /* 0x01bfca00078e0202 */
[----:B------:R-:W-:-:S13]  /*5700*/  ISETP.GE.AND P0, PT, R7, R24, PT ;  /* 0x000000180700720c */ /* 0x000fda0003f06270 */
[----:B------:R-:W-:Y:S05]  /*5710*/  @P0 EXIT ;  /* 0x000000000000094d */ /* 0x000fea0003800000 */
[C---:B------:R-:W-:Y:S01]  /*5720*/  IMAD R23, R7.reuse, 0x4, R23 ;  /* 0x0000000407177824 */ /* 0x040fe200078e0217 */
[----:B------:R-:W0:Y:S01]  /*5730*/  LDC.64 R2, c[0x0][0x3a0] ;  /* 0x0000e800ff027b82 */ /* 0x000e220000000a00 */
[----:B------:R-:W-:Y:S02]  /*5740*/  IMAD R22, R7, 0x4, R22 ;  /* 0x0000000407167824 */ /* 0x000fe400078e0216 */
[----:B------:R-:W-:Y:S02]  /*5750*/  IMAD.IADD R7, R20, 0x1, R7 ;  /* 0x0000000114077824 */ /* 0x000fe400078e0207 */
[----:B------:R-:W1:Y:S04]  /*5760*/  LDS R23, [R23] ;  /* 0x0000000017177984 */ /* 0x000e680000000800 */
[----:B------:R-:W2:Y:S01]  /*5770*/  LDS R5, [R22] ;  /* 0x0000000016057984 */ /* 0x000ea20000000800 */
[----:B0-----:R-:W-:-:S05]  /*5780*/  IMAD.WIDE R2, R7, 0x8, R2 ;  /* 0x0000000807027825 */ /* 0x001fca00078e0202 */
[----:B-1----:R-:W-:Y:S04]  /*5790*/  STG.E desc[UR8][R2.64+0x4], R23 ;  /* 0x0000041702007986 */ /* 0x002fe8000c101908 */
[----:B--2---:R-:W-:Y:S01]  /*57a0*/  STG.E desc[UR8][R2.64], R5 ;  /* 0x0000000502007986 */ /* 0x004fe2000c101908 */
[----:B------:R-:W-:Y:S05]  /*57b0*/  EXIT ;  /* 0x000000000000794d */ /* 0x000fea0003800000 */
.L_x_116:
[----:B------:R-:W-:-:S00]  /*57c0*/  BRA `(.L_x_116) ;  /* 0xfffffffc00fc7947 */ /* 0x000fc0000383ffff */
[----:B------:R-:W-:-:S00]  /*57d0*/  NOP ;  /* 0x0000000000007918 */ /* 0x000fc00000000000 */
        /* <DEDUP_REMOVED lines=10> */
.L_x_117:


//--------------------- .nv.shared._Z10knn_kernelPK6float2iS1_iiP4Pair --------------------------
	.section	.nv.shared._Z10knn_kernelPK6float2iS1_iiP4Pair,"aw",@nobits
	.sectionflags	@""
	.align	16
.nv.shared._Z10knn_kernelPK6float2iS1_iiP4Pair:
	.zero		9216


//--------------------- .nv.shared.reserved.0     --------------------------
	.section	.nv.shared.reserved.0,"aw",@nobits
	.weak		__nv_reservedSMEM_offset_0_alias
	.size		__nv_reservedSMEM_offset_0_alias, 0, 64
	.other		__nv_reservedSMEM_offset_0_alias,@"STO_CUDA_RESERVED_SHARED STV_DEFAULT"
__nv_reservedSMEM_offset_0_alias:
	.zero		0
	.zero		64


//--------------------- .nv.constant0._Z10knn_kernelPK6float2iS1_iiP4Pair --------------------------
	.section	.nv.constant0._Z10knn_kernelPK6float2iS1_iiP4Pair,"a",@progbits
	.sectionflags	@""
	.align	4
.nv.constant0._Z10knn_kernelPK6float2iS1_iiP4Pair:
	.zero		936


//--------------------- SYMBOLS --------------------------

	.type		.nv.reservedSmem.offset0,@object
	.size		.nv.reservedSmem.offset0,0x4
	.type		.nv.reservedSmem.cap,@object
	.size		.nv.reservedSmem.cap,0x4
